//
// Generated by NVIDIA NVVM Compiler
//
// Compiler Build ID: CL-36424714
// Cuda compilation tools, release 13.0, V13.0.88
// Based on NVVM 20.0.0
//

.version 9.0
.target sm_100
.address_size 64

	// .globl	_Z10fw_kernel1PfPijj
// _ZZ10fw_kernel1PfPijjE6sh_Len has been demoted
// _ZZ10fw_kernel1PfPijjE7sh_Path has been demoted
// _ZZ12FW_kernel1A2iPfPijjE8c_sh_Len has been demoted
// _ZZ12FW_kernel1A2iPfPijjE9c_sh_Path has been demoted
// _ZZ12FW_kernel1A2iPfPijjE8p_sh_Len has been demoted
// _ZZ12FW_kernel1A2iPfPijjE9p_sh_Path has been demoted
// _ZZ10fw_kernel3iPfPijjE8c_sh_Len has been demoted
// _ZZ10fw_kernel3iPfPijjE9c_sh_Path has been demoted
// _ZZ10fw_kernel3iPfPijjE9p1_sh_Len has been demoted
// _ZZ10fw_kernel3iPfPijjE9p2_sh_Len has been demoted
// _ZZ10fw_kernel3iPfPijjE10p2_sh_Path has been demoted
// _ZZ19minplus_kernel_pathPfS_PiS_S0_iiiE4ds_A has been demoted
// _ZZ19minplus_kernel_pathPfS_PiS_S0_iiiE4ds_B has been demoted
// _ZZ19minplus_kernel_pathPfS_PiS_S0_iiiE9ds_B_path has been demoted

.visible .entry _Z10fw_kernel1PfPijj(
	.param .u64 .ptr .align 1 _Z10fw_kernel1PfPijj_param_0,
	.param .u64 .ptr .align 1 _Z10fw_kernel1PfPijj_param_1,
	.param .u32 _Z10fw_kernel1PfPijj_param_2,
	.param .u32 _Z10fw_kernel1PfPijj_param_3
)
{
	.reg .pred 	%p<14>;
	.reg .b32 	%r<77>;
	.reg .b32 	%f<23>;
	.reg .b64 	%rd<11>;
	// demoted variable
	.shared .align 4 .b8 _ZZ10fw_kernel1PfPijjE6sh_Len[4096];
	// demoted variable
	.shared .align 4 .b8 _ZZ10fw_kernel1PfPijjE7sh_Path[4096];
	ld.param.u64 	%rd3, [_Z10fw_kernel1PfPijj_param_0];
	ld.param.u64 	%rd4, [_Z10fw_kernel1PfPijj_param_1];
	ld.param.u32 	%r37, [_Z10fw_kernel1PfPijj_param_2];
	ld.param.u32 	%r36, [_Z10fw_kernel1PfPijj_param_3];
	cvta.to.global.u64 	%rd1, %rd4;
	cvta.to.global.u64 	%rd2, %rd3;
	mov.u32 	%r1, %tid.y;
	mov.u32 	%r2, %tid.x;
	shl.b32 	%r38, %r1, 5;
	add.s32 	%r3, %r38, %r2;
	mad.lo.s32 	%r4, %r37, %r1, %r2;
	max.u32 	%r39, %r1, %r2;
	setp.lt.u32 	%p1, %r39, %r37;
	setp.ge.u32 	%p2, %r39, %r37;
	shl.b32 	%r40, %r3, 2;
	mov.u32 	%r41, _ZZ10fw_kernel1PfPijjE6sh_Len;
	add.s32 	%r5, %r41, %r40;
	@%p2 bra 	$L__BB0_2;
	mul.wide.s32 	%rd5, %r4, 4;
	add.s64 	%rd6, %rd2, %rd5;
	ld.global.f32 	%f6, [%rd6];
	st.shared.f32 	[%r5], %f6;
	add.s64 	%rd7, %rd1, %rd5;
	ld.global.u32 	%r67, [%rd7];
	bra.uni 	$L__BB0_3;
$L__BB0_2:
	mov.b32 	%r43, 1287568416;
	st.shared.u32 	[%r5], %r43;
	mov.b32 	%r67, -1;
$L__BB0_3:
	mov.u32 	%r45, _ZZ10fw_kernel1PfPijjE7sh_Path;
	add.s32 	%r8, %r45, %r40;
	st.shared.u32 	[%r8], %r67;
	bar.sync 	0;
	setp.eq.s32 	%p3, %r36, 0;
	@%p3 bra 	$L__BB0_20;
	and.b32  	%r9, %r36, 3;
	setp.lt.u32 	%p4, %r36, 4;
	mov.b32 	%r72, 0;
	@%p4 bra 	$L__BB0_15;
	and.b32  	%r72, %r36, -4;
	neg.s32 	%r71, %r72;
	shl.b32 	%r47, %r1, 7;
	add.s32 	%r49, %r47, %r41;
	add.s32 	%r70, %r49, 8;
	shl.b32 	%r50, %r2, 2;
	add.s32 	%r51, %r50, 256;
	add.s32 	%r69, %r41, %r51;
	add.s32 	%r68, %r45, %r51;
$L__BB0_6:
	ld.shared.f32 	%f7, [%r5];
	ld.shared.f32 	%f8, [%r70+-8];
	ld.shared.f32 	%f9, [%r69+-256];
	add.f32 	%f1, %f8, %f9;
	setp.leu.f32 	%p5, %f7, %f1;
	@%p5 bra 	$L__BB0_8;
	st.shared.f32 	[%r5], %f1;
	ld.shared.u32 	%r53, [%r68+-256];
	st.shared.u32 	[%r8], %r53;
$L__BB0_8:
	bar.sync 	0;
	ld.shared.f32 	%f10, [%r5];
	ld.shared.f32 	%f11, [%r70+-4];
	ld.shared.f32 	%f12, [%r69+-128];
	add.f32 	%f2, %f11, %f12;
	setp.leu.f32 	%p6, %f10, %f2;
	@%p6 bra 	$L__BB0_10;
	st.shared.f32 	[%r5], %f2;
	ld.shared.u32 	%r54, [%r68+-128];
	st.shared.u32 	[%r8], %r54;
$L__BB0_10:
	bar.sync 	0;
	ld.shared.f32 	%f13, [%r5];
	ld.shared.f32 	%f14, [%r70];
	ld.shared.f32 	%f15, [%r69];
	add.f32 	%f3, %f14, %f15;
	setp.leu.f32 	%p7, %f13, %f3;
	@%p7 bra 	$L__BB0_12;
	st.shared.f32 	[%r5], %f3;
	ld.shared.u32 	%r55, [%r68];
	st.shared.u32 	[%r8], %r55;
$L__BB0_12:
	bar.sync 	0;
	ld.shared.f32 	%f16, [%r5];
	ld.shared.f32 	%f17, [%r70+4];
	ld.shared.f32 	%f18, [%r69+128];
	add.f32 	%f4, %f17, %f18;
	setp.leu.f32 	%p8, %f16, %f4;
	@%p8 bra 	$L__BB0_14;
	st.shared.f32 	[%r5], %f4;
	ld.shared.u32 	%r56, [%r68+128];
	st.shared.u32 	[%r8], %r56;
$L__BB0_14:
	bar.sync 	0;
	add.s32 	%r71, %r71, 4;
	add.s32 	%r70, %r70, 16;
	add.s32 	%r69, %r69, 512;
	add.s32 	%r68, %r68, 512;
	setp.ne.s32 	%p9, %r71, 0;
	@%p9 bra 	$L__BB0_6;
$L__BB0_15:
	setp.eq.s32 	%p10, %r9, 0;
	@%p10 bra 	$L__BB0_20;
	shl.b32 	%r57, %r72, 7;
	shl.b32 	%r58, %r2, 2;
	add.s32 	%r59, %r57, %r58;
	add.s32 	%r76, %r45, %r59;
	add.s32 	%r75, %r41, %r59;
	shl.b32 	%r62, %r1, 7;
	shl.b32 	%r63, %r72, 2;
	add.s32 	%r64, %r62, %r63;
	add.s32 	%r74, %r41, %r64;
	neg.s32 	%r73, %r9;
$L__BB0_17:
	.pragma "nounroll";
	ld.shared.f32 	%f19, [%r5];
	ld.shared.f32 	%f20, [%r74];
	ld.shared.f32 	%f21, [%r75];
	add.f32 	%f5, %f20, %f21;
	setp.leu.f32 	%p11, %f19, %f5;
	@%p11 bra 	$L__BB0_19;
	st.shared.f32 	[%r5], %f5;
	ld.shared.u32 	%r65, [%r76];
	st.shared.u32 	[%r8], %r65;
$L__BB0_19:
	bar.sync 	0;
	add.s32 	%r76, %r76, 128;
	add.s32 	%r75, %r75, 128;
	add.s32 	%r74, %r74, 4;
	add.s32 	%r73, %r73, 1;
	setp.ne.s32 	%p12, %r73, 0;
	@%p12 bra 	$L__BB0_17;
$L__BB0_20:
	not.pred 	%p13, %p1;
	@%p13 bra 	$L__BB0_22;
	ld.shared.f32 	%f22, [%r5];
	mul.wide.s32 	%rd8, %r4, 4;
	add.s64 	%rd9, %rd2, %rd8;
	st.global.f32 	[%rd9], %f22;
	ld.shared.u32 	%r66, [%r8];
	add.s64 	%rd10, %rd1, %rd8;
	st.global.u32 	[%rd10], %r66;
$L__BB0_22:
	ret;

}
	// .globl	_Z12FW_kernel1A2iPfPijj
.visible .entry _Z12FW_kernel1A2iPfPijj(
	.param .u32 _Z12FW_kernel1A2iPfPijj_param_0,
	.param .u64 .ptr .align 1 _Z12FW_kernel1A2iPfPijj_param_1,
	.param .u64 .ptr .align 1 _Z12FW_kernel1A2iPfPijj_param_2,
	.param .u32 _Z12FW_kernel1A2iPfPijj_param_3,
	.param .u32 _Z12FW_kernel1A2iPfPijj_param_4
)
{
	.reg .pred 	%p<45>;
	.reg .b32 	%r<181>;
	.reg .b32 	%f<66>;
	.reg .b64 	%rd<20>;
	// demoted variable
	.shared .align 4 .b8 _ZZ12FW_kernel1A2iPfPijjE8c_sh_Len[4096];
	// demoted variable
	.shared .align 4 .b8 _ZZ12FW_kernel1A2iPfPijjE9c_sh_Path[4096];
	// demoted variable
	.shared .align 4 .b8 _ZZ12FW_kernel1A2iPfPijjE8p_sh_Len[4096];
	// demoted variable
	.shared .align 4 .b8 _ZZ12FW_kernel1A2iPfPijjE9p_sh_Path[4096];
	ld.param.u32 	%r85, [_Z12FW_kernel1A2iPfPijj_param_0];
	ld.param.u64 	%rd3, [_Z12FW_kernel1A2iPfPijj_param_1];
	ld.param.u64 	%rd4, [_Z12FW_kernel1A2iPfPijj_param_2];
	ld.param.u32 	%r83, [_Z12FW_kernel1A2iPfPijj_param_3];
	ld.param.u32 	%r84, [_Z12FW_kernel1A2iPfPijj_param_4];
	cvta.to.global.u64 	%rd1, %rd4;
	cvta.to.global.u64 	%rd2, %rd3;
	shl.b32 	%r86, %r85, 5;
	mov.u32 	%r1, %tid.y;
	add.s32 	%r2, %r86, %r1;
	mov.u32 	%r3, %tid.x;
	add.s32 	%r4, %r86, %r3;
	mov.u32 	%r5, %ctaid.x;
	add.s32 	%r87, %r5, 1;
	add.s32 	%r88, %r85, 1;
	setp.le.u32 	%p3, %r88, %r87;
	selp.u32 	%r6, 1, 0, %p3;
	mov.u32 	%r7, %ctaid.y;
	setp.ne.s32 	%p4, %r7, 0;
	@%p4 bra 	$L__BB1_2;
	add.s32 	%r91, %r5, %r6;
	shl.b32 	%r92, %r91, 5;
	add.s32 	%r161, %r92, %r3;
	mov.u32 	%r160, %r2;
	bra.uni 	$L__BB1_3;
$L__BB1_2:
	add.s32 	%r89, %r5, %r6;
	shl.b32 	%r90, %r89, 5;
	add.s32 	%r160, %r90, %r1;
	mov.u32 	%r161, %r4;
$L__BB1_3:
	shl.b32 	%r93, %r1, 5;
	add.s32 	%r12, %r93, %r3;
	mad.lo.s32 	%r13, %r160, %r83, %r161;
	mad.lo.s32 	%r14, %r83, %r2, %r4;
	max.u32 	%r94, %r2, %r4;
	setp.lt.u32 	%p1, %r94, %r83;
	setp.ge.u32 	%p5, %r94, %r83;
	shl.b32 	%r95, %r12, 2;
	mov.u32 	%r96, _ZZ12FW_kernel1A2iPfPijjE8p_sh_Len;
	add.s32 	%r15, %r96, %r95;
	@%p5 bra 	$L__BB1_5;
	mul.wide.s32 	%rd5, %r14, 4;
	add.s64 	%rd6, %rd2, %rd5;
	ld.global.f32 	%f16, [%rd6];
	st.shared.f32 	[%r15], %f16;
	add.s64 	%rd7, %rd1, %rd5;
	ld.global.u32 	%r162, [%rd7];
	bra.uni 	$L__BB1_6;
$L__BB1_5:
	mov.b32 	%r98, 1287568416;
	st.shared.u32 	[%r15], %r98;
	mov.b32 	%r162, -1;
$L__BB1_6:
	mov.u32 	%r100, _ZZ12FW_kernel1A2iPfPijjE9p_sh_Path;
	add.s32 	%r18, %r100, %r95;
	st.shared.u32 	[%r18], %r162;
	max.u32 	%r101, %r160, %r161;
	setp.lt.u32 	%p2, %r101, %r83;
	setp.ge.u32 	%p6, %r101, %r83;
	mov.u32 	%r102, _ZZ12FW_kernel1A2iPfPijjE8c_sh_Len;
	add.s32 	%r19, %r102, %r95;
	@%p6 bra 	$L__BB1_8;
	mul.wide.s32 	%rd8, %r13, 4;
	add.s64 	%rd9, %rd2, %rd8;
	ld.global.f32 	%f17, [%rd9];
	st.shared.f32 	[%r19], %f17;
	add.s64 	%rd10, %rd1, %rd8;
	ld.global.u32 	%r163, [%rd10];
	bra.uni 	$L__BB1_9;
$L__BB1_8:
	mov.b32 	%r104, 1287568416;
	st.shared.u32 	[%r19], %r104;
	mov.b32 	%r163, -1;
$L__BB1_9:
	mov.u32 	%r106, _ZZ12FW_kernel1A2iPfPijjE9c_sh_Path;
	add.s32 	%r22, %r106, %r95;
	st.shared.u32 	[%r22], %r163;
	bar.sync 	0;
	setp.eq.s32 	%p7, %r84, 0;
	@%p7 bra 	$L__BB1_62;
	and.b32  	%r23, %r84, 3;
	setp.lt.u32 	%p8, %r84, 4;
	mov.b32 	%r164, 0;
	@%p8 bra 	$L__BB1_21;
	and.b32  	%r164, %r84, -4;
	neg.s32 	%r172, %r164;
	shl.b32 	%r108, %r1, 7;
	add.s32 	%r110, %r108, %r96;
	add.s32 	%r171, %r110, 8;
	shl.b32 	%r111, %r3, 2;
	add.s32 	%r112, %r111, 256;
	add.s32 	%r170, %r96, %r112;
	add.s32 	%r169, %r100, %r112;
$L__BB1_12:
	ld.shared.f32 	%f18, [%r15];
	ld.shared.f32 	%f19, [%r171+-8];
	ld.shared.f32 	%f20, [%r170+-256];
	add.f32 	%f2, %f19, %f20;
	setp.leu.f32 	%p9, %f18, %f2;
	@%p9 bra 	$L__BB1_14;
	st.shared.f32 	[%r15], %f2;
	ld.shared.u32 	%r114, [%r169+-256];
	st.shared.u32 	[%r18], %r114;
$L__BB1_14:
	bar.sync 	0;
	ld.shared.f32 	%f21, [%r15];
	ld.shared.f32 	%f22, [%r171+-4];
	ld.shared.f32 	%f23, [%r170+-128];
	add.f32 	%f3, %f22, %f23;
	setp.leu.f32 	%p10, %f21, %f3;
	@%p10 bra 	$L__BB1_16;
	st.shared.f32 	[%r15], %f3;
	ld.shared.u32 	%r115, [%r169+-128];
	st.shared.u32 	[%r18], %r115;
$L__BB1_16:
	bar.sync 	0;
	ld.shared.f32 	%f24, [%r15];
	ld.shared.f32 	%f25, [%r171];
	ld.shared.f32 	%f26, [%r170];
	add.f32 	%f4, %f25, %f26;
	setp.leu.f32 	%p11, %f24, %f4;
	@%p11 bra 	$L__BB1_18;
	st.shared.f32 	[%r15], %f4;
	ld.shared.u32 	%r116, [%r169];
	st.shared.u32 	[%r18], %r116;
$L__BB1_18:
	bar.sync 	0;
	ld.shared.f32 	%f27, [%r15];
	ld.shared.f32 	%f28, [%r171+4];
	ld.shared.f32 	%f29, [%r170+128];
	add.f32 	%f5, %f28, %f29;
	setp.leu.f32 	%p12, %f27, %f5;
	@%p12 bra 	$L__BB1_20;
	st.shared.f32 	[%r15], %f5;
	ld.shared.u32 	%r117, [%r169+128];
	st.shared.u32 	[%r18], %r117;
$L__BB1_20:
	bar.sync 	0;
	add.s32 	%r172, %r172, 4;
	add.s32 	%r171, %r171, 16;
	add.s32 	%r170, %r170, 512;
	add.s32 	%r169, %r169, 512;
	setp.eq.s32 	%p13, %r172, 0;
	@%p13 bra 	$L__BB1_21;
	bra.uni 	$L__BB1_12;
$L__BB1_21:
	setp.eq.s32 	%p14, %r23, 0;
	@%p14 bra 	$L__BB1_26;
	shl.b32 	%r118, %r164, 7;
	shl.b32 	%r119, %r3, 2;
	add.s32 	%r120, %r118, %r119;
	add.s32 	%r168, %r100, %r120;
	add.s32 	%r167, %r96, %r120;
	shl.b32 	%r123, %r1, 7;
	shl.b32 	%r124, %r164, 2;
	add.s32 	%r125, %r123, %r124;
	add.s32 	%r166, %r96, %r125;
	neg.s32 	%r165, %r23;
$L__BB1_23:
	.pragma "nounroll";
	ld.shared.f32 	%f30, [%r15];
	ld.shared.f32 	%f31, [%r166];
	ld.shared.f32 	%f32, [%r167];
	add.f32 	%f1, %f31, %f32;
	setp.leu.f32 	%p15, %f30, %f1;
	@%p15 bra 	$L__BB1_25;
	st.shared.f32 	[%r15], %f1;
	ld.shared.u32 	%r126, [%r168];
	st.shared.u32 	[%r18], %r126;
$L__BB1_25:
	bar.sync 	0;
	add.s32 	%r168, %r168, 128;
	add.s32 	%r167, %r167, 128;
	add.s32 	%r166, %r166, 4;
	add.s32 	%r165, %r165, 1;
	setp.ne.s32 	%p16, %r165, 0;
	@%p16 bra 	$L__BB1_23;
$L__BB1_26:
	setp.lt.u32 	%p17, %r84, 4;
	mov.b32 	%r176, 0;
	@%p17 bra 	$L__BB1_53;
	and.b32  	%r176, %r84, -4;
	neg.s32 	%r175, %r176;
	shl.b32 	%r128, %r1, 7;
	or.b32  	%r174, %r128, 8;
	shl.b32 	%r173, %r3, 2;
$L__BB1_28:
	setp.ne.s32 	%p18, %r7, 1;
	add.s32 	%r57, %r102, %r174;
	add.s32 	%r58, %r96, %r173;
	add.s32 	%r132, %r100, %r173;
	add.s32 	%r59, %r132, 256;
	add.s32 	%r60, %r96, %r174;
	add.s32 	%r61, %r102, %r173;
	mov.u32 	%r133, _ZZ12FW_kernel1A2iPfPijjE9c_sh_Path;
	add.s32 	%r62, %r133, %r173;
	@%p18 bra 	$L__BB1_31;
	ld.shared.f32 	%f36, [%r19];
	ld.shared.f32 	%f37, [%r57+-8];
	ld.shared.f32 	%f38, [%r58];
	add.f32 	%f6, %f37, %f38;
	setp.leu.f32 	%p21, %f36, %f6;
	@%p21 bra 	$L__BB1_34;
	st.shared.f32 	[%r19], %f6;
	ld.shared.u32 	%r135, [%r59+-256];
	st.shared.u32 	[%r22], %r135;
	bra.uni 	$L__BB1_34;
$L__BB1_31:
	setp.ne.s32 	%p19, %r7, 0;
	@%p19 bra 	$L__BB1_34;
	ld.shared.f32 	%f33, [%r19];
	ld.shared.f32 	%f34, [%r60+-8];
	ld.shared.f32 	%f35, [%r61];
	add.f32 	%f7, %f34, %f35;
	setp.leu.f32 	%p20, %f33, %f7;
	@%p20 bra 	$L__BB1_34;
	st.shared.f32 	[%r19], %f7;
	ld.shared.u32 	%r134, [%r62];
	st.shared.u32 	[%r22], %r134;
$L__BB1_34:
	setp.eq.s32 	%p22, %r7, 1;
	bar.sync 	0;
	@%p22 bra 	$L__BB1_38;
	setp.ne.s32 	%p23, %r7, 0;
	@%p23 bra 	$L__BB1_40;
	ld.shared.f32 	%f39, [%r19];
	ld.shared.f32 	%f40, [%r60+-4];
	ld.shared.f32 	%f41, [%r61+128];
	add.f32 	%f8, %f40, %f41;
	setp.leu.f32 	%p24, %f39, %f8;
	@%p24 bra 	$L__BB1_40;
	st.shared.f32 	[%r19], %f8;
	ld.shared.u32 	%r136, [%r62+128];
	st.shared.u32 	[%r22], %r136;
	bra.uni 	$L__BB1_40;
$L__BB1_38:
	ld.shared.f32 	%f42, [%r19];
	ld.shared.f32 	%f43, [%r57+-4];
	ld.shared.f32 	%f44, [%r58+128];
	add.f32 	%f9, %f43, %f44;
	setp.leu.f32 	%p25, %f42, %f9;
	@%p25 bra 	$L__BB1_40;
	st.shared.f32 	[%r19], %f9;
	ld.shared.u32 	%r137, [%r59+-128];
	st.shared.u32 	[%r22], %r137;
$L__BB1_40:
	bar.sync 	0;
	@%p22 bra 	$L__BB1_44;
	setp.ne.s32 	%p27, %r7, 0;
	@%p27 bra 	$L__BB1_46;
	ld.shared.f32 	%f45, [%r19];
	ld.shared.f32 	%f46, [%r60];
	ld.shared.f32 	%f47, [%r61+256];
	add.f32 	%f10, %f46, %f47;
	setp.leu.f32 	%p28, %f45, %f10;
	@%p28 bra 	$L__BB1_46;
	st.shared.f32 	[%r19], %f10;
	ld.shared.u32 	%r138, [%r62+256];
	st.shared.u32 	[%r22], %r138;
	bra.uni 	$L__BB1_46;
$L__BB1_44:
	ld.shared.f32 	%f48, [%r19];
	ld.shared.f32 	%f49, [%r57];
	ld.shared.f32 	%f50, [%r58+256];
	add.f32 	%f11, %f49, %f50;
	setp.leu.f32 	%p29, %f48, %f11;
	@%p29 bra 	$L__BB1_46;
	st.shared.f32 	[%r19], %f11;
	ld.shared.u32 	%r139, [%r59];
	st.shared.u32 	[%r22], %r139;
$L__BB1_46:
	bar.sync 	0;
	@%p22 bra 	$L__BB1_50;
	setp.ne.s32 	%p31, %r7, 0;
	@%p31 bra 	$L__BB1_52;
	ld.shared.f32 	%f51, [%r19];
	ld.shared.f32 	%f52, [%r60+4];
	ld.shared.f32 	%f53, [%r61+384];
	add.f32 	%f12, %f52, %f53;
	setp.leu.f32 	%p32, %f51, %f12;
	@%p32 bra 	$L__BB1_52;
	st.shared.f32 	[%r19], %f12;
	ld.shared.u32 	%r140, [%r62+384];
	st.shared.u32 	[%r22], %r140;
	bra.uni 	$L__BB1_52;
$L__BB1_50:
	ld.shared.f32 	%f54, [%r19];
	ld.shared.f32 	%f55, [%r57+4];
	ld.shared.f32 	%f56, [%r58+384];
	add.f32 	%f13, %f55, %f56;
	setp.leu.f32 	%p33, %f54, %f13;
	@%p33 bra 	$L__BB1_52;
	st.shared.f32 	[%r19], %f13;
	ld.shared.u32 	%r141, [%r59+128];
	st.shared.u32 	[%r22], %r141;
$L__BB1_52:
	bar.sync 	0;
	add.s32 	%r175, %r175, 4;
	add.s32 	%r174, %r174, 16;
	add.s32 	%r173, %r173, 512;
	setp.ne.s32 	%p34, %r175, 0;
	@%p34 bra 	$L__BB1_28;
$L__BB1_53:
	setp.eq.s32 	%p35, %r23, 0;
	@%p35 bra 	$L__BB1_62;
	shl.b32 	%r142, %r3, 2;
	add.s32 	%r67, %r100, %r142;
	shl.b32 	%r180, %r176, 7;
	mov.u32 	%r144, _ZZ12FW_kernel1A2iPfPijjE8p_sh_Len;
	add.s32 	%r69, %r144, %r142;
	mov.u32 	%r145, _ZZ12FW_kernel1A2iPfPijjE9c_sh_Path;
	add.s32 	%r70, %r145, %r142;
	mov.u32 	%r146, _ZZ12FW_kernel1A2iPfPijjE8c_sh_Len;
	add.s32 	%r71, %r146, %r142;
	shl.b32 	%r147, %r1, 7;
	shl.b32 	%r148, %r176, 2;
	add.s32 	%r149, %r147, %r148;
	add.s32 	%r179, %r146, %r149;
	add.s32 	%r178, %r144, %r149;
	neg.s32 	%r177, %r23;
$L__BB1_55:
	.pragma "nounroll";
	setp.eq.s32 	%p36, %r7, 1;
	@%p36 bra 	$L__BB1_59;
	setp.ne.s32 	%p37, %r7, 0;
	@%p37 bra 	$L__BB1_61;
	ld.shared.f32 	%f57, [%r19];
	ld.shared.f32 	%f58, [%r178];
	add.s32 	%r150, %r71, %r180;
	ld.shared.f32 	%f59, [%r150];
	add.f32 	%f14, %f58, %f59;
	setp.leu.f32 	%p38, %f57, %f14;
	@%p38 bra 	$L__BB1_61;
	st.shared.f32 	[%r19], %f14;
	add.s32 	%r151, %r70, %r180;
	ld.shared.u32 	%r152, [%r151];
	st.shared.u32 	[%r22], %r152;
	bra.uni 	$L__BB1_61;
$L__BB1_59:
	ld.shared.f32 	%f60, [%r19];
	ld.shared.f32 	%f61, [%r179];
	add.s32 	%r153, %r69, %r180;
	ld.shared.f32 	%f62, [%r153];
	add.f32 	%f15, %f61, %f62;
	setp.leu.f32 	%p39, %f60, %f15;
	@%p39 bra 	$L__BB1_61;
	st.shared.f32 	[%r19], %f15;
	add.s32 	%r154, %r67, %r180;
	ld.shared.u32 	%r155, [%r154];
	st.shared.u32 	[%r22], %r155;
$L__BB1_61:
	bar.sync 	0;
	add.s32 	%r180, %r180, 128;
	add.s32 	%r179, %r179, 4;
	add.s32 	%r178, %r178, 4;
	add.s32 	%r177, %r177, 1;
	setp.ne.s32 	%p40, %r177, 0;
	@%p40 bra 	$L__BB1_55;
$L__BB1_62:
	or.b32  	%r156, %r7, %r5;
	setp.ne.s32 	%p41, %r156, 0;
	@%p41 bra 	$L__BB1_67;
	not.pred 	%p43, %p1;
	@%p43 bra 	$L__BB1_65;
	ld.shared.f32 	%f64, [%r15];
	mul.wide.s32 	%rd14, %r14, 4;
	add.s64 	%rd15, %rd2, %rd14;
	st.global.f32 	[%rd15], %f64;
	ld.shared.u32 	%r158, [%r18];
	add.s64 	%rd16, %rd1, %rd14;
	st.global.u32 	[%rd16], %r158;
$L__BB1_65:
	not.pred 	%p44, %p2;
	@%p44 bra 	$L__BB1_69;
	ld.shared.f32 	%f65, [%r19];
	mul.wide.s32 	%rd17, %r13, 4;
	add.s64 	%rd18, %rd2, %rd17;
	st.global.f32 	[%rd18], %f65;
	ld.shared.u32 	%r159, [%r22];
	add.s64 	%rd19, %rd1, %rd17;
	st.global.u32 	[%rd19], %r159;
	bra.uni 	$L__BB1_69;
$L__BB1_67:
	not.pred 	%p42, %p2;
	@%p42 bra 	$L__BB1_69;
	ld.shared.f32 	%f63, [%r19];
	mul.wide.s32 	%rd11, %r13, 4;
	add.s64 	%rd12, %rd2, %rd11;
	st.global.f32 	[%rd12], %f63;
	ld.shared.u32 	%r157, [%r22];
	add.s64 	%rd13, %rd1, %rd11;
	st.global.u32 	[%rd13], %r157;
$L__BB1_69:
	ret;

}
	// .globl	_Z10fw_kernel3iPfPijj
.visible .entry _Z10fw_kernel3iPfPijj(
	.param .u32 _Z10fw_kernel3iPfPijj_param_0,
	.param .u64 .ptr .align 1 _Z10fw_kernel3iPfPijj_param_1,
	.param .u64 .ptr .align 1 _Z10fw_kernel3iPfPijj_param_2,
	.param .u32 _Z10fw_kernel3iPfPijj_param_3,
	.param .u32 _Z10fw_kernel3iPfPijj_param_4
)
{
	.reg .pred 	%p<32>;
	.reg .b32 	%r<146>;
	.reg .b32 	%f<90>;
	.reg .b64 	%rd<16>;
	// demoted variable
	.shared .align 4 .b8 _ZZ10fw_kernel3iPfPijjE8c_sh_Len[4096];
	// demoted variable
	.shared .align 4 .b8 _ZZ10fw_kernel3iPfPijjE9c_sh_Path[4096];
	// demoted variable
	.shared .align 4 .b8 _ZZ10fw_kernel3iPfPijjE9p1_sh_Len[4096];
	// demoted variable
	.shared .align 4 .b8 _ZZ10fw_kernel3iPfPijjE9p2_sh_Len[4096];
	// demoted variable
	.shared .align 4 .b8 _ZZ10fw_kernel3iPfPijjE10p2_sh_Path[4096];
	ld.param.u32 	%r45, [_Z10fw_kernel3iPfPijj_param_0];
	ld.param.u64 	%rd3, [_Z10fw_kernel3iPfPijj_param_1];
	ld.param.u64 	%rd4, [_Z10fw_kernel3iPfPijj_param_2];
	ld.param.u32 	%r46, [_Z10fw_kernel3iPfPijj_param_3];
	ld.param.u32 	%r44, [_Z10fw_kernel3iPfPijj_param_4];
	cvta.to.global.u64 	%rd1, %rd4;
	cvta.to.global.u64 	%rd2, %rd3;
	mov.u32 	%r47, %ctaid.x;
	add.s32 	%r48, %r47, 1;
	add.s32 	%r49, %r45, 1;
	setp.le.u32 	%p2, %r49, %r48;
	selp.u32 	%r50, 1, 0, %p2;
	mov.u32 	%r51, %ctaid.y;
	add.s32 	%r52, %r51, 1;
	setp.le.u32 	%p3, %r49, %r52;
	selp.u32 	%r53, 1, 0, %p3;
	add.s32 	%r54, %r51, %r53;
	shl.b32 	%r55, %r54, 5;
	mov.u32 	%r1, %tid.y;
	add.s32 	%r2, %r55, %r1;
	add.s32 	%r56, %r47, %r50;
	shl.b32 	%r57, %r56, 5;
	mov.u32 	%r3, %tid.x;
	add.s32 	%r4, %r57, %r3;
	shl.b32 	%r58, %r45, 5;
	add.s32 	%r59, %r58, %r3;
	add.s32 	%r5, %r58, %r1;
	shl.b32 	%r6, %r1, 5;
	add.s32 	%r7, %r6, %r3;
	mul.lo.s32 	%r61, %r2, %r46;
	add.s32 	%r8, %r61, %r4;
	add.s32 	%r9, %r61, %r59;
	max.u32 	%r62, %r2, %r59;
	setp.ge.u32 	%p4, %r62, %r46;
	mov.f32 	%f71, 0f4CBEBC20;
	@%p4 bra 	$L__BB2_2;
	mul.wide.s32 	%rd5, %r9, 4;
	add.s64 	%rd6, %rd2, %rd5;
	ld.global.f32 	%f71, [%rd6];
$L__BB2_2:
	shl.b32 	%r63, %r7, 2;
	mov.u32 	%r64, _ZZ10fw_kernel3iPfPijjE9p1_sh_Len;
	add.s32 	%r65, %r64, %r63;
	st.shared.f32 	[%r65], %f71;
	max.u32 	%r66, %r5, %r4;
	setp.ge.u32 	%p5, %r66, %r46;
	@%p5 bra 	$L__BB2_4;
	mad.lo.s32 	%r72, %r46, %r5, %r4;
	mul.wide.s32 	%rd7, %r72, 4;
	add.s64 	%rd8, %rd2, %rd7;
	ld.global.f32 	%f38, [%rd8];
	mov.u32 	%r74, _ZZ10fw_kernel3iPfPijjE9p2_sh_Len;
	add.s32 	%r75, %r74, %r63;
	st.shared.f32 	[%r75], %f38;
	add.s64 	%rd9, %rd1, %rd7;
	ld.global.u32 	%r137, [%rd9];
	bra.uni 	$L__BB2_5;
$L__BB2_4:
	mov.u32 	%r69, _ZZ10fw_kernel3iPfPijjE9p2_sh_Len;
	add.s32 	%r70, %r69, %r63;
	mov.b32 	%r71, 1287568416;
	st.shared.u32 	[%r70], %r71;
	mov.b32 	%r137, -1;
$L__BB2_5:
	mov.u32 	%r77, _ZZ10fw_kernel3iPfPijjE10p2_sh_Path;
	add.s32 	%r78, %r77, %r63;
	st.shared.u32 	[%r78], %r137;
	max.u32 	%r79, %r2, %r4;
	setp.lt.u32 	%p1, %r79, %r46;
	setp.ge.u32 	%p6, %r79, %r46;
	mov.u32 	%r80, _ZZ10fw_kernel3iPfPijjE8c_sh_Len;
	add.s32 	%r12, %r80, %r63;
	@%p6 bra 	$L__BB2_7;
	mul.wide.s32 	%rd10, %r8, 4;
	add.s64 	%rd11, %rd2, %rd10;
	ld.global.f32 	%f39, [%rd11];
	st.shared.f32 	[%r12], %f39;
	add.s64 	%rd12, %rd1, %rd10;
	ld.global.u32 	%r138, [%rd12];
	bra.uni 	$L__BB2_8;
$L__BB2_7:
	mov.b32 	%r82, 1287568416;
	st.shared.u32 	[%r12], %r82;
	mov.b32 	%r138, -1;
$L__BB2_8:
	mov.u32 	%r84, _ZZ10fw_kernel3iPfPijjE9c_sh_Path;
	add.s32 	%r15, %r84, %r63;
	st.shared.u32 	[%r15], %r138;
	bar.sync 	0;
	setp.eq.s32 	%p7, %r44, 0;
	@%p7 bra 	$L__BB2_49;
	ld.shared.f32 	%f73, [%r12];
	and.b32  	%r16, %r44, 7;
	setp.lt.u32 	%p8, %r44, 8;
	mov.b32 	%r144, 0;
	@%p8 bra 	$L__BB2_28;
	and.b32  	%r144, %r44, -8;
	neg.s32 	%r142, %r144;
	shl.b32 	%r86, %r1, 7;
	add.s32 	%r88, %r86, %r64;
	add.s32 	%r141, %r88, 16;
	shl.b32 	%r89, %r3, 2;
	add.s32 	%r90, %r89, 512;
	mov.u32 	%r91, _ZZ10fw_kernel3iPfPijjE9p2_sh_Len;
	add.s32 	%r140, %r91, %r90;
	add.s32 	%r139, %r77, %r90;
$L__BB2_11:
	.pragma "nounroll";
	ld.shared.f32 	%f40, [%r141+-16];
	ld.shared.f32 	%f41, [%r140+-512];
	add.f32 	%f5, %f40, %f41;
	setp.leu.f32 	%p9, %f73, %f5;
	@%p9 bra 	$L__BB2_13;
	st.shared.f32 	[%r12], %f5;
	ld.shared.u32 	%r93, [%r139+-512];
	st.shared.u32 	[%r15], %r93;
	mov.f32 	%f73, %f5;
$L__BB2_13:
	ld.shared.f32 	%f42, [%r141+-12];
	ld.shared.f32 	%f43, [%r140+-384];
	add.f32 	%f7, %f42, %f43;
	setp.leu.f32 	%p10, %f73, %f7;
	@%p10 bra 	$L__BB2_15;
	st.shared.f32 	[%r12], %f7;
	ld.shared.u32 	%r94, [%r139+-384];
	st.shared.u32 	[%r15], %r94;
	mov.f32 	%f73, %f7;
$L__BB2_15:
	ld.shared.f32 	%f44, [%r141+-8];
	ld.shared.f32 	%f45, [%r140+-256];
	add.f32 	%f9, %f44, %f45;
	setp.leu.f32 	%p11, %f73, %f9;
	@%p11 bra 	$L__BB2_17;
	st.shared.f32 	[%r12], %f9;
	ld.shared.u32 	%r95, [%r139+-256];
	st.shared.u32 	[%r15], %r95;
	mov.f32 	%f73, %f9;
$L__BB2_17:
	ld.shared.f32 	%f46, [%r141+-4];
	ld.shared.f32 	%f47, [%r140+-128];
	add.f32 	%f11, %f46, %f47;
	setp.leu.f32 	%p12, %f73, %f11;
	@%p12 bra 	$L__BB2_19;
	st.shared.f32 	[%r12], %f11;
	ld.shared.u32 	%r96, [%r139+-128];
	st.shared.u32 	[%r15], %r96;
	mov.f32 	%f73, %f11;
$L__BB2_19:
	ld.shared.f32 	%f48, [%r141];
	ld.shared.f32 	%f49, [%r140];
	add.f32 	%f13, %f48, %f49;
	setp.leu.f32 	%p13, %f73, %f13;
	@%p13 bra 	$L__BB2_21;
	st.shared.f32 	[%r12], %f13;
	ld.shared.u32 	%r97, [%r139];
	st.shared.u32 	[%r15], %r97;
	mov.f32 	%f73, %f13;
$L__BB2_21:
	ld.shared.f32 	%f50, [%r141+4];
	ld.shared.f32 	%f51, [%r140+128];
	add.f32 	%f15, %f50, %f51;
	setp.leu.f32 	%p14, %f73, %f15;
	@%p14 bra 	$L__BB2_23;
	st.shared.f32 	[%r12], %f15;
	ld.shared.u32 	%r98, [%r139+128];
	st.shared.u32 	[%r15], %r98;
	mov.f32 	%f73, %f15;
$L__BB2_23:
	ld.shared.f32 	%f52, [%r141+8];
	ld.shared.f32 	%f53, [%r140+256];
	add.f32 	%f17, %f52, %f53;
	setp.leu.f32 	%p15, %f73, %f17;
	@%p15 bra 	$L__BB2_25;
	st.shared.f32 	[%r12], %f17;
	ld.shared.u32 	%r99, [%r139+256];
	st.shared.u32 	[%r15], %r99;
	mov.f32 	%f73, %f17;
$L__BB2_25:
	ld.shared.f32 	%f54, [%r141+12];
	ld.shared.f32 	%f55, [%r140+384];
	add.f32 	%f19, %f54, %f55;
	setp.leu.f32 	%p16, %f73, %f19;
	@%p16 bra 	$L__BB2_27;
	st.shared.f32 	[%r12], %f19;
	ld.shared.u32 	%r100, [%r139+384];
	st.shared.u32 	[%r15], %r100;
	mov.f32 	%f73, %f19;
$L__BB2_27:
	add.s32 	%r142, %r142, 8;
	add.s32 	%r141, %r141, 32;
	add.s32 	%r140, %r140, 1024;
	add.s32 	%r139, %r139, 1024;
	setp.ne.s32 	%p17, %r142, 0;
	@%p17 bra 	$L__BB2_11;
$L__BB2_28:
	setp.eq.s32 	%p18, %r16, 0;
	@%p18 bra 	$L__BB2_49;
	and.b32  	%r31, %r44, 3;
	setp.lt.u32 	%p19, %r16, 4;
	@%p19 bra 	$L__BB2_39;
	add.s32 	%r101, %r6, %r144;
	shl.b32 	%r102, %r144, 5;
	add.s32 	%r103, %r102, %r3;
	shl.b32 	%r104, %r101, 2;
	add.s32 	%r32, %r64, %r104;
	ld.shared.f32 	%f56, [%r32];
	shl.b32 	%r106, %r103, 2;
	mov.u32 	%r107, _ZZ10fw_kernel3iPfPijjE9p2_sh_Len;
	add.s32 	%r33, %r107, %r106;
	ld.shared.f32 	%f57, [%r33];
	add.f32 	%f22, %f56, %f57;
	setp.leu.f32 	%p20, %f73, %f22;
	add.s32 	%r34, %r77, %r106;
	@%p20 bra 	$L__BB2_32;
	st.shared.f32 	[%r12], %f22;
	ld.shared.u32 	%r109, [%r34];
	st.shared.u32 	[%r15], %r109;
	mov.f32 	%f73, %f22;
$L__BB2_32:
	ld.shared.f32 	%f58, [%r32+4];
	ld.shared.f32 	%f59, [%r33+128];
	add.f32 	%f24, %f58, %f59;
	setp.leu.f32 	%p21, %f73, %f24;
	@%p21 bra 	$L__BB2_34;
	st.shared.f32 	[%r12], %f24;
	ld.shared.u32 	%r110, [%r34+128];
	st.shared.u32 	[%r15], %r110;
	mov.f32 	%f73, %f24;
$L__BB2_34:
	ld.shared.f32 	%f60, [%r32+8];
	ld.shared.f32 	%f61, [%r33+256];
	add.f32 	%f26, %f60, %f61;
	setp.leu.f32 	%p22, %f73, %f26;
	@%p22 bra 	$L__BB2_36;
	st.shared.f32 	[%r12], %f26;
	ld.shared.u32 	%r111, [%r34+256];
	st.shared.u32 	[%r15], %r111;
	mov.f32 	%f73, %f26;
$L__BB2_36:
	ld.shared.f32 	%f62, [%r32+12];
	ld.shared.f32 	%f63, [%r33+384];
	add.f32 	%f28, %f62, %f63;
	setp.leu.f32 	%p23, %f73, %f28;
	@%p23 bra 	$L__BB2_38;
	st.shared.f32 	[%r12], %f28;
	ld.shared.u32 	%r112, [%r34+384];
	st.shared.u32 	[%r15], %r112;
	mov.f32 	%f73, %f28;
$L__BB2_38:
	add.s32 	%r144, %r144, 4;
$L__BB2_39:
	setp.eq.s32 	%p24, %r31, 0;
	@%p24 bra 	$L__BB2_49;
	setp.eq.s32 	%p25, %r31, 1;
	@%p25 bra 	$L__BB2_46;
	add.s32 	%r113, %r6, %r144;
	shl.b32 	%r114, %r144, 5;
	add.s32 	%r115, %r114, %r3;
	shl.b32 	%r116, %r113, 2;
	add.s32 	%r37, %r64, %r116;
	ld.shared.f32 	%f64, [%r37];
	shl.b32 	%r118, %r115, 2;
	mov.u32 	%r119, _ZZ10fw_kernel3iPfPijjE9p2_sh_Len;
	add.s32 	%r38, %r119, %r118;
	ld.shared.f32 	%f65, [%r38];
	add.f32 	%f31, %f64, %f65;
	setp.leu.f32 	%p26, %f73, %f31;
	add.s32 	%r39, %r77, %r118;
	@%p26 bra 	$L__BB2_43;
	st.shared.f32 	[%r12], %f31;
	ld.shared.u32 	%r121, [%r39];
	st.shared.u32 	[%r15], %r121;
	mov.f32 	%f73, %f31;
$L__BB2_43:
	ld.shared.f32 	%f66, [%r37+4];
	ld.shared.f32 	%f67, [%r38+128];
	add.f32 	%f33, %f66, %f67;
	setp.leu.f32 	%p27, %f73, %f33;
	@%p27 bra 	$L__BB2_45;
	st.shared.f32 	[%r12], %f33;
	ld.shared.u32 	%r122, [%r39+128];
	st.shared.u32 	[%r15], %r122;
	mov.f32 	%f73, %f33;
$L__BB2_45:
	add.s32 	%r144, %r144, 2;
$L__BB2_46:
	and.b32  	%r123, %r44, 1;
	setp.eq.b32 	%p28, %r123, 1;
	not.pred 	%p29, %p28;
	@%p29 bra 	$L__BB2_49;
	add.s32 	%r124, %r6, %r144;
	shl.b32 	%r125, %r144, 5;
	add.s32 	%r42, %r125, %r3;
	shl.b32 	%r126, %r124, 2;
	add.s32 	%r128, %r64, %r126;
	ld.shared.f32 	%f68, [%r128];
	shl.b32 	%r129, %r42, 2;
	mov.u32 	%r130, _ZZ10fw_kernel3iPfPijjE9p2_sh_Len;
	add.s32 	%r131, %r130, %r129;
	ld.shared.f32 	%f69, [%r131];
	add.f32 	%f36, %f68, %f69;
	setp.leu.f32 	%p30, %f73, %f36;
	@%p30 bra 	$L__BB2_49;
	st.shared.f32 	[%r12], %f36;
	add.s32 	%r134, %r77, %r129;
	ld.shared.u32 	%r135, [%r134];
	st.shared.u32 	[%r15], %r135;
$L__BB2_49:
	bar.sync 	0;
	not.pred 	%p31, %p1;
	@%p31 bra 	$L__BB2_51;
	ld.shared.f32 	%f70, [%r12];
	mul.wide.s32 	%rd13, %r8, 4;
	add.s64 	%rd14, %rd2, %rd13;
	st.global.f32 	[%rd14], %f70;
	ld.shared.u32 	%r136, [%r15];
	add.s64 	%rd15, %rd1, %rd13;
	st.global.u32 	[%rd15], %r136;
$L__BB2_51:
	ret;

}
	// .globl	_Z14floyd_baselineiPfPii
.visible .entry _Z14floyd_baselineiPfPii(
	.param .u32 _Z14floyd_baselineiPfPii_param_0,
	.param .u64 .ptr .align 1 _Z14floyd_baselineiPfPii_param_1,
	.param .u64 .ptr .align 1 _Z14floyd_baselineiPfPii_param_2,
	.param .u32 _Z14floyd_baselineiPfPii_param_3
)
{
	.reg .pred 	%p<3>;
	.reg .b32 	%r<17>;
	.reg .b32 	%f<5>;
	.reg .b64 	%rd<15>;

	ld.param.u32 	%r5, [_Z14floyd_baselineiPfPii_param_0];
	ld.param.u64 	%rd2, [_Z14floyd_baselineiPfPii_param_1];
	ld.param.u64 	%rd3, [_Z14floyd_baselineiPfPii_param_2];
	ld.param.u32 	%r6, [_Z14floyd_baselineiPfPii_param_3];
	mov.u32 	%r7, %ctaid.y;
	shl.b32 	%r8, %r7, 5;
	mov.u32 	%r9, %tid.y;
	add.s32 	%r1, %r8, %r9;
	mov.u32 	%r10, %ctaid.x;
	shl.b32 	%r11, %r10, 5;
	mov.u32 	%r12, %tid.x;
	add.s32 	%r2, %r11, %r12;
	max.s32 	%r13, %r1, %r2;
	setp.ge.s32 	%p1, %r13, %r6;
	@%p1 bra 	$L__BB3_3;
	cvta.to.global.u64 	%rd4, %rd2;
	mul.lo.s32 	%r14, %r6, %r1;
	add.s32 	%r3, %r14, %r2;
	mul.wide.s32 	%rd5, %r3, 4;
	add.s64 	%rd1, %rd4, %rd5;
	ld.global.f32 	%f2, [%rd1];
	add.s32 	%r15, %r14, %r5;
	mul.wide.s32 	%rd6, %r15, 4;
	add.s64 	%rd7, %rd4, %rd6;
	ld.global.f32 	%f3, [%rd7];
	mad.lo.s32 	%r4, %r6, %r5, %r2;
	mul.wide.s32 	%rd8, %r4, 4;
	add.s64 	%rd9, %rd4, %rd8;
	ld.global.f32 	%f4, [%rd9];
	add.f32 	%f1, %f3, %f4;
	setp.leu.f32 	%p2, %f2, %f1;
	@%p2 bra 	$L__BB3_3;
	cvta.to.global.u64 	%rd10, %rd3;
	st.global.f32 	[%rd1], %f1;
	add.s64 	%rd12, %rd10, %rd8;
	ld.global.u32 	%r16, [%rd12];
	add.s64 	%rd14, %rd10, %rd5;
	st.global.u32 	[%rd14], %r16;
$L__BB3_3:
	ret;

}
	// .globl	_Z19floyd_path_A_kernelPfPiS_S0_ii
.visible .entry _Z19floyd_path_A_kernelPfPiS_S0_ii(
	.param .u64 .ptr .align 1 _Z19floyd_path_A_kernelPfPiS_S0_ii_param_0,
	.param .u64 .ptr .align 1 _Z19floyd_path_A_kernelPfPiS_S0_ii_param_1,
	.param .u64 .ptr .align 1 _Z19floyd_path_A_kernelPfPiS_S0_ii_param_2,
	.param .u64 .ptr .align 1 _Z19floyd_path_A_kernelPfPiS_S0_ii_param_3,
	.param .u32 _Z19floyd_path_A_kernelPfPiS_S0_ii_param_4,
	.param .u32 _Z19floyd_path_A_kernelPfPiS_S0_ii_param_5
)
{
	.reg .pred 	%p<28>;
	.reg .b32 	%r<142>;
	.reg .b32 	%f<96>;
	.reg .b64 	%rd<99>;

	ld.param.u64 	%rd15, [_Z19floyd_path_A_kernelPfPiS_S0_ii_param_0];
	ld.param.u64 	%rd16, [_Z19floyd_path_A_kernelPfPiS_S0_ii_param_1];
	ld.param.u64 	%rd17, [_Z19floyd_path_A_kernelPfPiS_S0_ii_param_2];
	ld.param.u32 	%r83, [_Z19floyd_path_A_kernelPfPiS_S0_ii_param_4];
	ld.param.u32 	%r82, [_Z19floyd_path_A_kernelPfPiS_S0_ii_param_5];
	cvta.to.global.u64 	%rd1, %rd16;
	cvta.to.global.u64 	%rd2, %rd15;
	cvta.to.global.u64 	%rd3, %rd17;
	mov.u32 	%r84, %ntid.y;
	mov.u32 	%r85, %ctaid.y;
	mov.u32 	%r86, %tid.y;
	mad.lo.s32 	%r1, %r84, %r85, %r86;
	mov.u32 	%r87, %ntid.x;
	mov.u32 	%r88, %ctaid.x;
	mul.lo.s32 	%r2, %r87, %r88;
	mov.u32 	%r3, %tid.x;
	add.s32 	%r4, %r2, %r3;
	setp.ge.s32 	%p1, %r1, %r83;
	setp.ge.s32 	%p2, %r4, %r82;
	or.pred  	%p3, %p1, %p2;
	@%p3 bra 	$L__BB4_43;
	setp.lt.s32 	%p4, %r82, 1;
	mov.b32 	%r118, -1;
	mov.f32 	%f75, 0f4CBEBC20;
	@%p4 bra 	$L__BB4_42;
	mul.lo.s32 	%r5, %r82, %r1;
	and.b32  	%r6, %r82, 7;
	setp.lt.u32 	%p5, %r82, 8;
	mov.f32 	%f75, 0f4CBEBC20;
	mov.b32 	%r118, -1;
	mov.b32 	%r134, 0;
	@%p5 bra 	$L__BB4_21;
	and.b32  	%r94, %r82, 2147483640;
	neg.s32 	%r116, %r94;
	add.s32 	%r95, %r3, %r82;
	add.s32 	%r115, %r95, %r2;
	shl.b32 	%r96, %r82, 1;
	add.s32 	%r114, %r4, %r96;
	mad.lo.s32 	%r113, %r82, 3, %r4;
	shl.b32 	%r97, %r82, 2;
	add.s32 	%r112, %r4, %r97;
	mad.lo.s32 	%r111, %r82, 5, %r4;
	mad.lo.s32 	%r110, %r82, 6, %r4;
	mad.lo.s32 	%r109, %r82, 7, %r4;
	mul.wide.u32 	%rd18, %r5, 4;
	add.s64 	%rd19, %rd18, %rd3;
	add.s64 	%rd98, %rd19, 16;
	mov.f32 	%f75, 0f4CBEBC20;
	mov.b32 	%r118, -1;
	mul.wide.u32 	%rd22, %r82, 4;
	add.s64 	%rd23, %rd2, %rd22;
	mul.wide.u32 	%rd27, %r82, 8;
	add.s64 	%rd28, %rd2, %rd27;
	mov.u32 	%r108, %r4;
$L__BB4_4:
	.pragma "nounroll";
	mul.wide.s32 	%rd6, %r108, 4;
	add.s64 	%rd20, %rd2, %rd6;
	ld.global.f32 	%f42, [%rd98+-16];
	ld.global.f32 	%f43, [%rd20];
	add.f32 	%f2, %f42, %f43;
	setp.leu.f32 	%p6, %f75, %f2;
	@%p6 bra 	$L__BB4_6;
	add.s64 	%rd21, %rd1, %rd6;
	ld.global.u32 	%r118, [%rd21];
	mov.f32 	%f75, %f2;
$L__BB4_6:
	ld.global.f32 	%f44, [%rd98+-12];
	add.s64 	%rd24, %rd23, %rd6;
	ld.global.f32 	%f45, [%rd24];
	add.f32 	%f4, %f44, %f45;
	setp.leu.f32 	%p7, %f75, %f4;
	@%p7 bra 	$L__BB4_8;
	mul.wide.s32 	%rd25, %r115, 4;
	add.s64 	%rd26, %rd1, %rd25;
	ld.global.u32 	%r118, [%rd26];
	mov.f32 	%f75, %f4;
$L__BB4_8:
	ld.global.f32 	%f46, [%rd98+-8];
	add.s64 	%rd29, %rd28, %rd6;
	ld.global.f32 	%f47, [%rd29];
	add.f32 	%f6, %f46, %f47;
	setp.leu.f32 	%p8, %f75, %f6;
	@%p8 bra 	$L__BB4_10;
	mul.wide.s32 	%rd30, %r114, 4;
	add.s64 	%rd31, %rd1, %rd30;
	ld.global.u32 	%r118, [%rd31];
	mov.f32 	%f75, %f6;
$L__BB4_10:
	ld.global.f32 	%f48, [%rd98+-4];
	mul.wide.u32 	%rd32, %r82, 12;
	add.s64 	%rd33, %rd2, %rd32;
	add.s64 	%rd34, %rd33, %rd6;
	ld.global.f32 	%f49, [%rd34];
	add.f32 	%f8, %f48, %f49;
	setp.leu.f32 	%p9, %f75, %f8;
	@%p9 bra 	$L__BB4_12;
	mul.wide.s32 	%rd35, %r113, 4;
	add.s64 	%rd36, %rd1, %rd35;
	ld.global.u32 	%r118, [%rd36];
	mov.f32 	%f75, %f8;
$L__BB4_12:
	ld.global.f32 	%f50, [%rd98];
	mul.wide.u32 	%rd37, %r82, 16;
	add.s64 	%rd38, %rd2, %rd37;
	add.s64 	%rd39, %rd38, %rd6;
	ld.global.f32 	%f51, [%rd39];
	add.f32 	%f10, %f50, %f51;
	setp.leu.f32 	%p10, %f75, %f10;
	@%p10 bra 	$L__BB4_14;
	mul.wide.s32 	%rd40, %r112, 4;
	add.s64 	%rd41, %rd1, %rd40;
	ld.global.u32 	%r118, [%rd41];
	mov.f32 	%f75, %f10;
$L__BB4_14:
	ld.global.f32 	%f52, [%rd98+4];
	mul.wide.u32 	%rd42, %r82, 20;
	add.s64 	%rd43, %rd2, %rd42;
	add.s64 	%rd44, %rd43, %rd6;
	ld.global.f32 	%f53, [%rd44];
	add.f32 	%f12, %f52, %f53;
	setp.leu.f32 	%p11, %f75, %f12;
	@%p11 bra 	$L__BB4_16;
	mul.wide.s32 	%rd45, %r111, 4;
	add.s64 	%rd46, %rd1, %rd45;
	ld.global.u32 	%r118, [%rd46];
	mov.f32 	%f75, %f12;
$L__BB4_16:
	ld.global.f32 	%f54, [%rd98+8];
	mul.wide.u32 	%rd47, %r82, 24;
	add.s64 	%rd48, %rd2, %rd47;
	add.s64 	%rd49, %rd48, %rd6;
	ld.global.f32 	%f55, [%rd49];
	add.f32 	%f14, %f54, %f55;
	setp.leu.f32 	%p12, %f75, %f14;
	@%p12 bra 	$L__BB4_18;
	mul.wide.s32 	%rd50, %r110, 4;
	add.s64 	%rd51, %rd1, %rd50;
	ld.global.u32 	%r118, [%rd51];
	mov.f32 	%f75, %f14;
$L__BB4_18:
	ld.global.f32 	%f56, [%rd98+12];
	mul.wide.u32 	%rd52, %r82, 28;
	add.s64 	%rd53, %rd2, %rd52;
	add.s64 	%rd54, %rd53, %rd6;
	ld.global.f32 	%f57, [%rd54];
	add.f32 	%f16, %f56, %f57;
	setp.leu.f32 	%p13, %f75, %f16;
	@%p13 bra 	$L__BB4_20;
	mul.wide.s32 	%rd55, %r109, 4;
	add.s64 	%rd56, %rd1, %rd55;
	ld.global.u32 	%r118, [%rd56];
	mov.f32 	%f75, %f16;
$L__BB4_20:
	and.b32  	%r134, %r82, 2147483640;
	add.s32 	%r116, %r116, 8;
	shl.b32 	%r98, %r82, 3;
	add.s32 	%r115, %r115, %r98;
	add.s32 	%r114, %r114, %r98;
	add.s32 	%r113, %r113, %r98;
	add.s32 	%r112, %r112, %r98;
	add.s32 	%r111, %r111, %r98;
	add.s32 	%r110, %r110, %r98;
	add.s32 	%r109, %r109, %r98;
	add.s32 	%r108, %r108, %r98;
	add.s64 	%rd98, %rd98, 32;
	setp.ne.s32 	%p14, %r116, 0;
	@%p14 bra 	$L__BB4_4;
$L__BB4_21:
	setp.eq.s32 	%p15, %r6, 0;
	@%p15 bra 	$L__BB4_42;
	and.b32  	%r54, %r82, 3;
	setp.lt.u32 	%p16, %r6, 4;
	@%p16 bra 	$L__BB4_32;
	add.s32 	%r100, %r134, %r5;
	mul.wide.u32 	%rd57, %r100, 4;
	add.s64 	%rd58, %rd3, %rd57;
	ld.global.f32 	%f59, [%rd58];
	mad.lo.s32 	%r55, %r134, %r82, %r4;
	mul.wide.s32 	%rd59, %r55, 4;
	add.s64 	%rd8, %rd2, %rd59;
	ld.global.f32 	%f60, [%rd8];
	add.f32 	%f20, %f59, %f60;
	setp.leu.f32 	%p17, %f75, %f20;
	@%p17 bra 	$L__BB4_25;
	add.s64 	%rd61, %rd1, %rd59;
	ld.global.u32 	%r118, [%rd61];
	mov.f32 	%f75, %f20;
$L__BB4_25:
	cvt.u64.u32 	%rd62, %r5;
	cvt.u64.u32 	%rd63, %r134;
	add.s64 	%rd64, %rd63, %rd62;
	shl.b64 	%rd65, %rd64, 2;
	add.s64 	%rd9, %rd3, %rd65;
	ld.global.f32 	%f61, [%rd9+4];
	add.s32 	%r58, %r55, %r82;
	mul.wide.u32 	%rd10, %r82, 4;
	add.s64 	%rd11, %rd8, %rd10;
	ld.global.f32 	%f62, [%rd11];
	add.f32 	%f22, %f61, %f62;
	setp.leu.f32 	%p18, %f75, %f22;
	@%p18 bra 	$L__BB4_27;
	mul.wide.s32 	%rd66, %r58, 4;
	add.s64 	%rd67, %rd1, %rd66;
	ld.global.u32 	%r118, [%rd67];
	mov.f32 	%f75, %f22;
$L__BB4_27:
	ld.global.f32 	%f63, [%rd9+8];
	add.s32 	%r61, %r58, %r82;
	add.s64 	%rd12, %rd11, %rd10;
	ld.global.f32 	%f64, [%rd12];
	add.f32 	%f24, %f63, %f64;
	setp.leu.f32 	%p19, %f75, %f24;
	@%p19 bra 	$L__BB4_29;
	mul.wide.s32 	%rd68, %r61, 4;
	add.s64 	%rd69, %rd1, %rd68;
	ld.global.u32 	%r118, [%rd69];
	mov.f32 	%f75, %f24;
$L__BB4_29:
	ld.global.f32 	%f65, [%rd9+12];
	add.s64 	%rd70, %rd12, %rd10;
	ld.global.f32 	%f66, [%rd70];
	add.f32 	%f26, %f65, %f66;
	setp.leu.f32 	%p20, %f75, %f26;
	@%p20 bra 	$L__BB4_31;
	add.s32 	%r101, %r61, %r82;
	mul.wide.s32 	%rd71, %r101, 4;
	add.s64 	%rd72, %rd1, %rd71;
	ld.global.u32 	%r118, [%rd72];
	mov.f32 	%f75, %f26;
$L__BB4_31:
	add.s32 	%r134, %r134, 4;
$L__BB4_32:
	setp.eq.s32 	%p21, %r54, 0;
	@%p21 bra 	$L__BB4_42;
	setp.eq.s32 	%p22, %r54, 1;
	@%p22 bra 	$L__BB4_39;
	add.s32 	%r103, %r134, %r5;
	mul.wide.u32 	%rd73, %r103, 4;
	add.s64 	%rd74, %rd3, %rd73;
	ld.global.f32 	%f68, [%rd74];
	mad.lo.s32 	%r70, %r134, %r82, %r4;
	mul.wide.s32 	%rd75, %r70, 4;
	add.s64 	%rd13, %rd2, %rd75;
	ld.global.f32 	%f69, [%rd13];
	add.f32 	%f30, %f68, %f69;
	setp.leu.f32 	%p23, %f75, %f30;
	@%p23 bra 	$L__BB4_36;
	add.s64 	%rd77, %rd1, %rd75;
	ld.global.u32 	%r118, [%rd77];
	mov.f32 	%f75, %f30;
$L__BB4_36:
	cvt.u64.u32 	%rd78, %r5;
	cvt.u64.u32 	%rd79, %r134;
	add.s64 	%rd80, %rd79, %rd78;
	shl.b64 	%rd81, %rd80, 2;
	add.s64 	%rd82, %rd3, %rd81;
	ld.global.f32 	%f70, [%rd82+4];
	mul.wide.u32 	%rd83, %r82, 4;
	add.s64 	%rd84, %rd13, %rd83;
	ld.global.f32 	%f71, [%rd84];
	add.f32 	%f32, %f70, %f71;
	setp.leu.f32 	%p24, %f75, %f32;
	@%p24 bra 	$L__BB4_38;
	add.s32 	%r104, %r70, %r82;
	mul.wide.s32 	%rd85, %r104, 4;
	add.s64 	%rd86, %rd1, %rd85;
	ld.global.u32 	%r118, [%rd86];
	mov.f32 	%f75, %f32;
$L__BB4_38:
	add.s32 	%r134, %r134, 2;
$L__BB4_39:
	and.b32  	%r105, %r82, 1;
	setp.eq.b32 	%p25, %r105, 1;
	not.pred 	%p26, %p25;
	@%p26 bra 	$L__BB4_42;
	add.s32 	%r106, %r134, %r5;
	mul.wide.u32 	%rd87, %r106, 4;
	add.s64 	%rd88, %rd3, %rd87;
	ld.global.f32 	%f72, [%rd88];
	mad.lo.s32 	%r79, %r134, %r82, %r4;
	mul.wide.s32 	%rd89, %r79, 4;
	add.s64 	%rd90, %rd2, %rd89;
	ld.global.f32 	%f73, [%rd90];
	add.f32 	%f36, %f72, %f73;
	setp.leu.f32 	%p27, %f75, %f36;
	@%p27 bra 	$L__BB4_42;
	add.s64 	%rd92, %rd1, %rd89;
	ld.global.u32 	%r118, [%rd92];
	mov.f32 	%f75, %f36;
$L__BB4_42:
	ld.param.u64 	%rd97, [_Z19floyd_path_A_kernelPfPiS_S0_ii_param_3];
	bar.sync 	0;
	mad.lo.s32 	%r107, %r82, %r1, %r4;
	mul.wide.s32 	%rd93, %r107, 4;
	add.s64 	%rd94, %rd3, %rd93;
	st.global.f32 	[%rd94], %f75;
	cvta.to.global.u64 	%rd95, %rd97;
	add.s64 	%rd96, %rd95, %rd93;
	st.global.u32 	[%rd96], %r118;
$L__BB4_43:
	ret;

}
	// .globl	_Z19floyd_path_B_kernelPfPiS_S0_ii
.visible .entry _Z19floyd_path_B_kernelPfPiS_S0_ii(
	.param .u64 .ptr .align 1 _Z19floyd_path_B_kernelPfPiS_S0_ii_param_0,
	.param .u64 .ptr .align 1 _Z19floyd_path_B_kernelPfPiS_S0_ii_param_1,
	.param .u64 .ptr .align 1 _Z19floyd_path_B_kernelPfPiS_S0_ii_param_2,
	.param .u64 .ptr .align 1 _Z19floyd_path_B_kernelPfPiS_S0_ii_param_3,
	.param .u32 _Z19floyd_path_B_kernelPfPiS_S0_ii_param_4,
	.param .u32 _Z19floyd_path_B_kernelPfPiS_S0_ii_param_5
)
{
	.reg .pred 	%p<27>;
	.reg .b32 	%r<141>;
	.reg .b32 	%f<95>;
	.reg .b64 	%rd<84>;

	ld.param.u64 	%rd21, [_Z19floyd_path_B_kernelPfPiS_S0_ii_param_0];
	ld.param.u64 	%rd22, [_Z19floyd_path_B_kernelPfPiS_S0_ii_param_2];
	ld.param.u64 	%rd23, [_Z19floyd_path_B_kernelPfPiS_S0_ii_param_3];
	ld.param.u32 	%r82, [_Z19floyd_path_B_kernelPfPiS_S0_ii_param_4];
	ld.param.u32 	%r83, [_Z19floyd_path_B_kernelPfPiS_S0_ii_param_5];
	cvta.to.global.u64 	%rd1, %rd21;
	cvta.to.global.u64 	%rd2, %rd23;
	cvta.to.global.u64 	%rd3, %rd22;
	mov.u32 	%r84, %ntid.y;
	mov.u32 	%r85, %ctaid.y;
	mov.u32 	%r86, %tid.y;
	mad.lo.s32 	%r1, %r84, %r85, %r86;
	mov.u32 	%r87, %ntid.x;
	mov.u32 	%r88, %ctaid.x;
	mul.lo.s32 	%r2, %r87, %r88;
	mov.u32 	%r3, %tid.x;
	add.s32 	%r4, %r2, %r3;
	setp.ge.s32 	%p1, %r1, %r82;
	setp.ge.s32 	%p2, %r4, %r83;
	or.pred  	%p3, %p1, %p2;
	@%p3 bra 	$L__BB5_42;
	mul.lo.s32 	%r5, %r82, %r1;
	and.b32  	%r6, %r82, 7;
	setp.lt.u32 	%p4, %r82, 8;
	mov.f32 	%f74, 0f4CBEBC20;
	mov.b32 	%r117, -1;
	mov.b32 	%r133, 0;
	@%p4 bra 	$L__BB5_20;
	and.b32  	%r93, %r82, 2147483640;
	neg.s32 	%r115, %r93;
	add.s32 	%r94, %r3, %r83;
	add.s32 	%r114, %r94, %r2;
	shl.b32 	%r95, %r83, 1;
	add.s32 	%r113, %r4, %r95;
	mad.lo.s32 	%r112, %r83, 3, %r4;
	shl.b32 	%r96, %r83, 2;
	add.s32 	%r111, %r4, %r96;
	mad.lo.s32 	%r110, %r83, 5, %r4;
	mad.lo.s32 	%r109, %r83, 6, %r4;
	mad.lo.s32 	%r108, %r83, 7, %r4;
	mul.wide.u32 	%rd24, %r5, 4;
	add.s64 	%rd25, %rd24, %rd1;
	add.s64 	%rd83, %rd25, 16;
	mov.f32 	%f74, 0f4CBEBC20;
	mov.b32 	%r117, -1;
	mul.wide.s32 	%rd7, %r83, 4;
	mov.u32 	%r107, %r4;
$L__BB5_3:
	.pragma "nounroll";
	ld.global.f32 	%f41, [%rd83+-16];
	mul.wide.s32 	%rd26, %r107, 4;
	add.s64 	%rd6, %rd3, %rd26;
	ld.global.f32 	%f42, [%rd6];
	add.f32 	%f2, %f41, %f42;
	setp.leu.f32 	%p5, %f74, %f2;
	@%p5 bra 	$L__BB5_5;
	mul.wide.s32 	%rd27, %r107, 4;
	add.s64 	%rd28, %rd2, %rd27;
	ld.global.u32 	%r117, [%rd28];
	mov.f32 	%f74, %f2;
$L__BB5_5:
	ld.global.f32 	%f43, [%rd83+-12];
	add.s64 	%rd8, %rd6, %rd7;
	ld.global.f32 	%f44, [%rd8];
	add.f32 	%f4, %f43, %f44;
	setp.leu.f32 	%p6, %f74, %f4;
	@%p6 bra 	$L__BB5_7;
	mul.wide.s32 	%rd29, %r114, 4;
	add.s64 	%rd30, %rd2, %rd29;
	ld.global.u32 	%r117, [%rd30];
	mov.f32 	%f74, %f4;
$L__BB5_7:
	ld.global.f32 	%f45, [%rd83+-8];
	add.s64 	%rd9, %rd8, %rd7;
	ld.global.f32 	%f46, [%rd9];
	add.f32 	%f6, %f45, %f46;
	setp.leu.f32 	%p7, %f74, %f6;
	@%p7 bra 	$L__BB5_9;
	mul.wide.s32 	%rd31, %r113, 4;
	add.s64 	%rd32, %rd2, %rd31;
	ld.global.u32 	%r117, [%rd32];
	mov.f32 	%f74, %f6;
$L__BB5_9:
	ld.global.f32 	%f47, [%rd83+-4];
	add.s64 	%rd10, %rd9, %rd7;
	ld.global.f32 	%f48, [%rd10];
	add.f32 	%f8, %f47, %f48;
	setp.leu.f32 	%p8, %f74, %f8;
	@%p8 bra 	$L__BB5_11;
	mul.wide.s32 	%rd33, %r112, 4;
	add.s64 	%rd34, %rd2, %rd33;
	ld.global.u32 	%r117, [%rd34];
	mov.f32 	%f74, %f8;
$L__BB5_11:
	ld.global.f32 	%f49, [%rd83];
	add.s64 	%rd11, %rd10, %rd7;
	ld.global.f32 	%f50, [%rd11];
	add.f32 	%f10, %f49, %f50;
	setp.leu.f32 	%p9, %f74, %f10;
	@%p9 bra 	$L__BB5_13;
	mul.wide.s32 	%rd35, %r111, 4;
	add.s64 	%rd36, %rd2, %rd35;
	ld.global.u32 	%r117, [%rd36];
	mov.f32 	%f74, %f10;
$L__BB5_13:
	ld.global.f32 	%f51, [%rd83+4];
	add.s64 	%rd12, %rd11, %rd7;
	ld.global.f32 	%f52, [%rd12];
	add.f32 	%f12, %f51, %f52;
	setp.leu.f32 	%p10, %f74, %f12;
	@%p10 bra 	$L__BB5_15;
	mul.wide.s32 	%rd37, %r110, 4;
	add.s64 	%rd38, %rd2, %rd37;
	ld.global.u32 	%r117, [%rd38];
	mov.f32 	%f74, %f12;
$L__BB5_15:
	ld.global.f32 	%f53, [%rd83+8];
	add.s64 	%rd13, %rd12, %rd7;
	ld.global.f32 	%f54, [%rd13];
	add.f32 	%f14, %f53, %f54;
	setp.leu.f32 	%p11, %f74, %f14;
	@%p11 bra 	$L__BB5_17;
	mul.wide.s32 	%rd39, %r109, 4;
	add.s64 	%rd40, %rd2, %rd39;
	ld.global.u32 	%r117, [%rd40];
	mov.f32 	%f74, %f14;
$L__BB5_17:
	ld.global.f32 	%f55, [%rd83+12];
	add.s64 	%rd41, %rd13, %rd7;
	ld.global.f32 	%f56, [%rd41];
	add.f32 	%f16, %f55, %f56;
	setp.leu.f32 	%p12, %f74, %f16;
	@%p12 bra 	$L__BB5_19;
	mul.wide.s32 	%rd42, %r108, 4;
	add.s64 	%rd43, %rd2, %rd42;
	ld.global.u32 	%r117, [%rd43];
	mov.f32 	%f74, %f16;
$L__BB5_19:
	and.b32  	%r133, %r82, 2147483640;
	add.s32 	%r115, %r115, 8;
	shl.b32 	%r97, %r83, 3;
	add.s32 	%r114, %r114, %r97;
	add.s32 	%r113, %r113, %r97;
	add.s32 	%r112, %r112, %r97;
	add.s32 	%r111, %r111, %r97;
	add.s32 	%r110, %r110, %r97;
	add.s32 	%r109, %r109, %r97;
	add.s32 	%r108, %r108, %r97;
	add.s32 	%r107, %r107, %r97;
	add.s64 	%rd83, %rd83, 32;
	setp.ne.s32 	%p13, %r115, 0;
	@%p13 bra 	$L__BB5_3;
$L__BB5_20:
	setp.eq.s32 	%p14, %r6, 0;
	@%p14 bra 	$L__BB5_41;
	and.b32  	%r54, %r82, 3;
	setp.lt.u32 	%p15, %r6, 4;
	@%p15 bra 	$L__BB5_31;
	add.s32 	%r99, %r133, %r5;
	mul.wide.u32 	%rd44, %r99, 4;
	add.s64 	%rd45, %rd1, %rd44;
	ld.global.f32 	%f58, [%rd45];
	mad.lo.s32 	%r55, %r133, %r83, %r4;
	mul.wide.s32 	%rd46, %r55, 4;
	add.s64 	%rd15, %rd3, %rd46;
	ld.global.f32 	%f59, [%rd15];
	add.f32 	%f20, %f58, %f59;
	setp.leu.f32 	%p16, %f74, %f20;
	@%p16 bra 	$L__BB5_24;
	add.s64 	%rd48, %rd2, %rd46;
	ld.global.u32 	%r117, [%rd48];
	mov.f32 	%f74, %f20;
$L__BB5_24:
	cvt.u64.u32 	%rd49, %r5;
	cvt.u64.u32 	%rd50, %r133;
	add.s64 	%rd51, %rd50, %rd49;
	shl.b64 	%rd52, %rd51, 2;
	add.s64 	%rd16, %rd1, %rd52;
	ld.global.f32 	%f60, [%rd16+4];
	add.s32 	%r58, %r55, %r83;
	mul.wide.s32 	%rd17, %r83, 4;
	add.s64 	%rd18, %rd15, %rd17;
	ld.global.f32 	%f61, [%rd18];
	add.f32 	%f22, %f60, %f61;
	setp.leu.f32 	%p17, %f74, %f22;
	@%p17 bra 	$L__BB5_26;
	mul.wide.s32 	%rd53, %r58, 4;
	add.s64 	%rd54, %rd2, %rd53;
	ld.global.u32 	%r117, [%rd54];
	mov.f32 	%f74, %f22;
$L__BB5_26:
	ld.global.f32 	%f62, [%rd16+8];
	add.s32 	%r61, %r58, %r83;
	add.s64 	%rd19, %rd18, %rd17;
	ld.global.f32 	%f63, [%rd19];
	add.f32 	%f24, %f62, %f63;
	setp.leu.f32 	%p18, %f74, %f24;
	@%p18 bra 	$L__BB5_28;
	mul.wide.s32 	%rd55, %r61, 4;
	add.s64 	%rd56, %rd2, %rd55;
	ld.global.u32 	%r117, [%rd56];
	mov.f32 	%f74, %f24;
$L__BB5_28:
	ld.global.f32 	%f64, [%rd16+12];
	add.s64 	%rd57, %rd19, %rd17;
	ld.global.f32 	%f65, [%rd57];
	add.f32 	%f26, %f64, %f65;
	setp.leu.f32 	%p19, %f74, %f26;
	@%p19 bra 	$L__BB5_30;
	add.s32 	%r100, %r61, %r83;
	mul.wide.s32 	%rd58, %r100, 4;
	add.s64 	%rd59, %rd2, %rd58;
	ld.global.u32 	%r117, [%rd59];
	mov.f32 	%f74, %f26;
$L__BB5_30:
	add.s32 	%r133, %r133, 4;
$L__BB5_31:
	setp.eq.s32 	%p20, %r54, 0;
	@%p20 bra 	$L__BB5_41;
	setp.eq.s32 	%p21, %r54, 1;
	@%p21 bra 	$L__BB5_38;
	add.s32 	%r102, %r133, %r5;
	mul.wide.u32 	%rd60, %r102, 4;
	add.s64 	%rd61, %rd1, %rd60;
	ld.global.f32 	%f67, [%rd61];
	mad.lo.s32 	%r70, %r133, %r83, %r4;
	mul.wide.s32 	%rd62, %r70, 4;
	add.s64 	%rd20, %rd3, %rd62;
	ld.global.f32 	%f68, [%rd20];
	add.f32 	%f30, %f67, %f68;
	setp.leu.f32 	%p22, %f74, %f30;
	@%p22 bra 	$L__BB5_35;
	add.s64 	%rd64, %rd2, %rd62;
	ld.global.u32 	%r117, [%rd64];
	mov.f32 	%f74, %f30;
$L__BB5_35:
	cvt.u64.u32 	%rd65, %r5;
	cvt.u64.u32 	%rd66, %r133;
	add.s64 	%rd67, %rd66, %rd65;
	shl.b64 	%rd68, %rd67, 2;
	add.s64 	%rd69, %rd1, %rd68;
	ld.global.f32 	%f69, [%rd69+4];
	mul.wide.s32 	%rd70, %r83, 4;
	add.s64 	%rd71, %rd20, %rd70;
	ld.global.f32 	%f70, [%rd71];
	add.f32 	%f32, %f69, %f70;
	setp.leu.f32 	%p23, %f74, %f32;
	@%p23 bra 	$L__BB5_37;
	add.s32 	%r103, %r70, %r83;
	mul.wide.s32 	%rd72, %r103, 4;
	add.s64 	%rd73, %rd2, %rd72;
	ld.global.u32 	%r117, [%rd73];
	mov.f32 	%f74, %f32;
$L__BB5_37:
	add.s32 	%r133, %r133, 2;
$L__BB5_38:
	and.b32  	%r104, %r82, 1;
	setp.eq.b32 	%p24, %r104, 1;
	not.pred 	%p25, %p24;
	@%p25 bra 	$L__BB5_41;
	add.s32 	%r105, %r133, %r5;
	mul.wide.u32 	%rd74, %r105, 4;
	add.s64 	%rd75, %rd1, %rd74;
	ld.global.f32 	%f71, [%rd75];
	mad.lo.s32 	%r79, %r133, %r83, %r4;
	mul.wide.s32 	%rd76, %r79, 4;
	add.s64 	%rd77, %rd3, %rd76;
	ld.global.f32 	%f72, [%rd77];
	add.f32 	%f36, %f71, %f72;
	setp.leu.f32 	%p26, %f74, %f36;
	@%p26 bra 	$L__BB5_41;
	add.s64 	%rd79, %rd2, %rd76;
	ld.global.u32 	%r117, [%rd79];
	mov.f32 	%f74, %f36;
$L__BB5_41:
	bar.sync 	0;
	mad.lo.s32 	%r106, %r83, %r1, %r4;
	mul.wide.s32 	%rd80, %r106, 4;
	add.s64 	%rd81, %rd3, %rd80;
	st.global.f32 	[%rd81], %f74;
	add.s64 	%rd82, %rd2, %rd80;
	st.global.u32 	[%rd82], %r117;
$L__BB5_42:
	ret;

}
	// .globl	_Z19minplus_kernel_pathPfS_PiS_S0_iii
.visible .entry _Z19minplus_kernel_pathPfS_PiS_S0_iii(
	.param .u64 .ptr .align 1 _Z19minplus_kernel_pathPfS_PiS_S0_iii_param_0,
	.param .u64 .ptr .align 1 _Z19minplus_kernel_pathPfS_PiS_S0_iii_param_1,
	.param .u64 .ptr .align 1 _Z19minplus_kernel_pathPfS_PiS_S0_iii_param_2,
	.param .u64 .ptr .align 1 _Z19minplus_kernel_pathPfS_PiS_S0_iii_param_3,
	.param .u64 .ptr .align 1 _Z19minplus_kernel_pathPfS_PiS_S0_iii_param_4,
	.param .u32 _Z19minplus_kernel_pathPfS_PiS_S0_iii_param_5,
	.param .u32 _Z19minplus_kernel_pathPfS_PiS_S0_iii_param_6,
	.param .u32 _Z19minplus_kernel_pathPfS_PiS_S0_iii_param_7
)
{
	.reg .pred 	%p<46>;
	.reg .b32 	%r<158>;
	.reg .b32 	%f<174>;
	.reg .b64 	%rd<25>;
	// demoted variable
	.shared .align 4 .b8 _ZZ19minplus_kernel_pathPfS_PiS_S0_iiiE4ds_A[4096];
	// demoted variable
	.shared .align 4 .b8 _ZZ19minplus_kernel_pathPfS_PiS_S0_iiiE4ds_B[4096];
	// demoted variable
	.shared .align 4 .b8 _ZZ19minplus_kernel_pathPfS_PiS_S0_iiiE9ds_B_path[4096];
	ld.param.u64 	%rd8, [_Z19minplus_kernel_pathPfS_PiS_S0_iii_param_3];
	ld.param.u64 	%rd9, [_Z19minplus_kernel_pathPfS_PiS_S0_iii_param_4];
	ld.param.u32 	%r95, [_Z19minplus_kernel_pathPfS_PiS_S0_iii_param_5];
	ld.param.u32 	%r96, [_Z19minplus_kernel_pathPfS_PiS_S0_iii_param_6];
	ld.param.u32 	%r97, [_Z19minplus_kernel_pathPfS_PiS_S0_iii_param_7];
	cvta.to.global.u64 	%rd1, %rd9;
	cvta.to.global.u64 	%rd2, %rd8;
	mov.u32 	%r99, %ctaid.y;
	mov.u32 	%r100, %ntid.y;
	mov.u32 	%r120, %tid.y;
	mad.lo.s32 	%r2, %r99, %r100, %r120;
	mov.u32 	%r101, %ctaid.x;
	mov.u32 	%r102, %ntid.x;
	mov.u32 	%r118, %tid.x;
	mad.lo.s32 	%r4, %r101, %r102, %r118;
	setp.lt.s32 	%p2, %r2, %r95;
	setp.lt.s32 	%p3, %r4, %r96;
	and.pred  	%p1, %p2, %p3;
	mov.b32 	%r125, -1;
	mov.f32 	%f141, 0f4CBEBC20;
	not.pred 	%p4, %p1;
	@%p4 bra 	$L__BB6_2;
	mad.lo.s32 	%r103, %r96, %r2, %r4;
	mul.wide.s32 	%rd10, %r103, 4;
	add.s64 	%rd11, %rd2, %rd10;
	ld.global.f32 	%f141, [%rd11];
	add.s64 	%rd12, %rd1, %rd10;
	ld.global.u32 	%r125, [%rd12];
$L__BB6_2:
	setp.lt.s32 	%p5, %r97, -30;
	@%p5 bra 	$L__BB6_74;
	ld.param.u64 	%rd24, [_Z19minplus_kernel_pathPfS_PiS_S0_iii_param_2];
	ld.param.u64 	%rd22, [_Z19minplus_kernel_pathPfS_PiS_S0_iii_param_0];
	add.s32 	%r104, %r97, -1;
	shr.s32 	%r105, %r104, 31;
	shr.u32 	%r106, %r105, 27;
	add.s32 	%r107, %r104, %r106;
	shr.s32 	%r108, %r107, 5;
	neg.s32 	%r122, %r108;
	shl.b32 	%r109, %r118, 7;
	mov.u32 	%r110, _ZZ19minplus_kernel_pathPfS_PiS_S0_iiiE4ds_A;
	shl.b32 	%r111, %r120, 2;
	add.s32 	%r12, %r110, %r111;
	add.s32 	%r7, %r12, %r109;
	mov.u32 	%r112, _ZZ19minplus_kernel_pathPfS_PiS_S0_iiiE4ds_B;
	add.s32 	%r8, %r112, %r109;
	add.s32 	%r9, %r8, %r111;
	mov.u32 	%r113, _ZZ19minplus_kernel_pathPfS_PiS_S0_iiiE9ds_B_path;
	add.s32 	%r10, %r113, %r109;
	add.s32 	%r11, %r10, %r111;
	mad.lo.s32 	%r121, %r120, %r96, %r4;
	shl.b32 	%r15, %r96, 5;
	mad.lo.s32 	%r119, %r97, %r2, %r118;
	cvta.to.global.u64 	%rd3, %rd22;
	cvta.to.global.u64 	%rd4, %rd24;
$L__BB6_4:
	setp.ge.s32 	%p6, %r2, %r95;
	setp.ge.s32 	%p7, %r118, %r97;
	mov.f32 	%f140, 0f4CBEBC20;
	or.pred  	%p8, %p6, %p7;
	@%p8 bra 	$L__BB6_6;
	mul.wide.s32 	%rd13, %r119, 4;
	add.s64 	%rd14, %rd3, %rd13;
	ld.global.f32 	%f140, [%rd14];
$L__BB6_6:
	setp.ge.s32 	%p9, %r4, %r96;
	st.shared.f32 	[%r7], %f140;
	setp.ge.s32 	%p10, %r120, %r97;
	or.pred  	%p11, %p9, %p10;
	@%p11 bra 	$L__BB6_8;
	ld.param.u64 	%rd23, [_Z19minplus_kernel_pathPfS_PiS_S0_iii_param_1];
	cvta.to.global.u64 	%rd15, %rd23;
	mul.wide.s32 	%rd16, %r121, 4;
	add.s64 	%rd17, %rd15, %rd16;
	ld.global.f32 	%f73, [%rd17];
	st.shared.f32 	[%r9], %f73;
	add.s64 	%rd18, %rd4, %rd16;
	ld.global.u32 	%r124, [%rd18];
	bra.uni 	$L__BB6_9;
$L__BB6_8:
	mov.b32 	%r115, 1287568416;
	st.shared.u32 	[%r9], %r115;
	mov.b32 	%r124, -1;
$L__BB6_9:
	st.shared.u32 	[%r11], %r124;
	bar.sync 	0;
	ld.shared.f32 	%f74, [%r12];
	ld.shared.f32 	%f75, [%r8];
	add.f32 	%f6, %f74, %f75;
	setp.leu.f32 	%p12, %f141, %f6;
	@%p12 bra 	$L__BB6_11;
	ld.shared.u32 	%r125, [%r10];
	mov.f32 	%f141, %f6;
$L__BB6_11:
	ld.shared.f32 	%f76, [%r12+128];
	ld.shared.f32 	%f77, [%r8+4];
	add.f32 	%f8, %f76, %f77;
	setp.leu.f32 	%p13, %f141, %f8;
	@%p13 bra 	$L__BB6_13;
	ld.shared.u32 	%r125, [%r10+4];
	mov.f32 	%f141, %f8;
$L__BB6_13:
	ld.shared.f32 	%f78, [%r12+256];
	ld.shared.f32 	%f79, [%r8+8];
	add.f32 	%f10, %f78, %f79;
	setp.leu.f32 	%p14, %f141, %f10;
	@%p14 bra 	$L__BB6_15;
	ld.shared.u32 	%r125, [%r10+8];
	mov.f32 	%f141, %f10;
$L__BB6_15:
	ld.shared.f32 	%f80, [%r12+384];
	ld.shared.f32 	%f81, [%r8+12];
	add.f32 	%f12, %f80, %f81;
	setp.leu.f32 	%p15, %f141, %f12;
	@%p15 bra 	$L__BB6_17;
	ld.shared.u32 	%r125, [%r10+12];
	mov.f32 	%f141, %f12;
$L__BB6_17:
	ld.shared.f32 	%f82, [%r12+512];
	ld.shared.f32 	%f83, [%r8+16];
	add.f32 	%f14, %f82, %f83;
	setp.leu.f32 	%p16, %f141, %f14;
	@%p16 bra 	$L__BB6_19;
	ld.shared.u32 	%r125, [%r10+16];
	mov.f32 	%f141, %f14;
$L__BB6_19:
	ld.shared.f32 	%f84, [%r12+640];
	ld.shared.f32 	%f85, [%r8+20];
	add.f32 	%f16, %f84, %f85;
	setp.leu.f32 	%p17, %f141, %f16;
	@%p17 bra 	$L__BB6_21;
	ld.shared.u32 	%r125, [%r10+20];
	mov.f32 	%f141, %f16;
$L__BB6_21:
	ld.shared.f32 	%f86, [%r12+768];
	ld.shared.f32 	%f87, [%r8+24];
	add.f32 	%f18, %f86, %f87;
	setp.leu.f32 	%p18, %f141, %f18;
	@%p18 bra 	$L__BB6_23;
	ld.shared.u32 	%r125, [%r10+24];
	mov.f32 	%f141, %f18;
$L__BB6_23:
	ld.shared.f32 	%f88, [%r12+896];
	ld.shared.f32 	%f89, [%r8+28];
	add.f32 	%f20, %f88, %f89;
	setp.leu.f32 	%p19, %f141, %f20;
	@%p19 bra 	$L__BB6_25;
	ld.shared.u32 	%r125, [%r10+28];
	mov.f32 	%f141, %f20;
$L__BB6_25:
	ld.shared.f32 	%f90, [%r12+1024];
	ld.shared.f32 	%f91, [%r8+32];
	add.f32 	%f22, %f90, %f91;
	setp.leu.f32 	%p20, %f141, %f22;
	@%p20 bra 	$L__BB6_27;
	ld.shared.u32 	%r125, [%r10+32];
	mov.f32 	%f141, %f22;
$L__BB6_27:
	ld.shared.f32 	%f92, [%r12+1152];
	ld.shared.f32 	%f93, [%r8+36];
	add.f32 	%f24, %f92, %f93;
	setp.leu.f32 	%p21, %f141, %f24;
	@%p21 bra 	$L__BB6_29;
	ld.shared.u32 	%r125, [%r10+36];
	mov.f32 	%f141, %f24;
$L__BB6_29:
	ld.shared.f32 	%f94, [%r12+1280];
	ld.shared.f32 	%f95, [%r8+40];
	add.f32 	%f26, %f94, %f95;
	setp.leu.f32 	%p22, %f141, %f26;
	@%p22 bra 	$L__BB6_31;
	ld.shared.u32 	%r125, [%r10+40];
	mov.f32 	%f141, %f26;
$L__BB6_31:
	ld.shared.f32 	%f96, [%r12+1408];
	ld.shared.f32 	%f97, [%r8+44];
	add.f32 	%f28, %f96, %f97;
	setp.leu.f32 	%p23, %f141, %f28;
	@%p23 bra 	$L__BB6_33;
	ld.shared.u32 	%r125, [%r10+44];
	mov.f32 	%f141, %f28;
$L__BB6_33:
	ld.shared.f32 	%f98, [%r12+1536];
	ld.shared.f32 	%f99, [%r8+48];
	add.f32 	%f30, %f98, %f99;
	setp.leu.f32 	%p24, %f141, %f30;
	@%p24 bra 	$L__BB6_35;
	ld.shared.u32 	%r125, [%r10+48];
	mov.f32 	%f141, %f30;
$L__BB6_35:
	ld.shared.f32 	%f100, [%r12+1664];
	ld.shared.f32 	%f101, [%r8+52];
	add.f32 	%f32, %f100, %f101;
	setp.leu.f32 	%p25, %f141, %f32;
	@%p25 bra 	$L__BB6_37;
	ld.shared.u32 	%r125, [%r10+52];
	mov.f32 	%f141, %f32;
$L__BB6_37:
	ld.shared.f32 	%f102, [%r12+1792];
	ld.shared.f32 	%f103, [%r8+56];
	add.f32 	%f34, %f102, %f103;
	setp.leu.f32 	%p26, %f141, %f34;
	@%p26 bra 	$L__BB6_39;
	ld.shared.u32 	%r125, [%r10+56];
	mov.f32 	%f141, %f34;
$L__BB6_39:
	ld.shared.f32 	%f104, [%r12+1920];
	ld.shared.f32 	%f105, [%r8+60];
	add.f32 	%f36, %f104, %f105;
	setp.leu.f32 	%p27, %f141, %f36;
	@%p27 bra 	$L__BB6_41;
	ld.shared.u32 	%r125, [%r10+60];
	mov.f32 	%f141, %f36;
$L__BB6_41:
	ld.shared.f32 	%f106, [%r12+2048];
	ld.shared.f32 	%f107, [%r8+64];
	add.f32 	%f38, %f106, %f107;
	setp.leu.f32 	%p28, %f141, %f38;
	@%p28 bra 	$L__BB6_43;
	ld.shared.u32 	%r125, [%r10+64];
	mov.f32 	%f141, %f38;
$L__BB6_43:
	ld.shared.f32 	%f108, [%r12+2176];
	ld.shared.f32 	%f109, [%r8+68];
	add.f32 	%f40, %f108, %f109;
	setp.leu.f32 	%p29, %f141, %f40;
	@%p29 bra 	$L__BB6_45;
	ld.shared.u32 	%r125, [%r10+68];
	mov.f32 	%f141, %f40;
$L__BB6_45:
	ld.shared.f32 	%f110, [%r12+2304];
	ld.shared.f32 	%f111, [%r8+72];
	add.f32 	%f42, %f110, %f111;
	setp.leu.f32 	%p30, %f141, %f42;
	@%p30 bra 	$L__BB6_47;
	ld.shared.u32 	%r125, [%r10+72];
	mov.f32 	%f141, %f42;
$L__BB6_47:
	ld.shared.f32 	%f112, [%r12+2432];
	ld.shared.f32 	%f113, [%r8+76];
	add.f32 	%f44, %f112, %f113;
	setp.leu.f32 	%p31, %f141, %f44;
	@%p31 bra 	$L__BB6_49;
	ld.shared.u32 	%r125, [%r10+76];
	mov.f32 	%f141, %f44;
$L__BB6_49:
	ld.shared.f32 	%f114, [%r12+2560];
	ld.shared.f32 	%f115, [%r8+80];
	add.f32 	%f46, %f114, %f115;
	setp.leu.f32 	%p32, %f141, %f46;
	@%p32 bra 	$L__BB6_51;
	ld.shared.u32 	%r125, [%r10+80];
	mov.f32 	%f141, %f46;
$L__BB6_51:
	ld.shared.f32 	%f116, [%r12+2688];
	ld.shared.f32 	%f117, [%r8+84];
	add.f32 	%f48, %f116, %f117;
	setp.leu.f32 	%p33, %f141, %f48;
	@%p33 bra 	$L__BB6_53;
	ld.shared.u32 	%r125, [%r10+84];
	mov.f32 	%f141, %f48;
$L__BB6_53:
	ld.shared.f32 	%f118, [%r12+2816];
	ld.shared.f32 	%f119, [%r8+88];
	add.f32 	%f50, %f118, %f119;
	setp.leu.f32 	%p34, %f141, %f50;
	@%p34 bra 	$L__BB6_55;
	ld.shared.u32 	%r125, [%r10+88];
	mov.f32 	%f141, %f50;
$L__BB6_55:
	ld.shared.f32 	%f120, [%r12+2944];
	ld.shared.f32 	%f121, [%r8+92];
	add.f32 	%f52, %f120, %f121;
	setp.leu.f32 	%p35, %f141, %f52;
	@%p35 bra 	$L__BB6_57;
	ld.shared.u32 	%r125, [%r10+92];
	mov.f32 	%f141, %f52;
$L__BB6_57:
	ld.shared.f32 	%f122, [%r12+3072];
	ld.shared.f32 	%f123, [%r8+96];
	add.f32 	%f54, %f122, %f123;
	setp.leu.f32 	%p36, %f141, %f54;
	@%p36 bra 	$L__BB6_59;
	ld.shared.u32 	%r125, [%r10+96];
	mov.f32 	%f141, %f54;
$L__BB6_59:
	ld.shared.f32 	%f124, [%r12+3200];
	ld.shared.f32 	%f125, [%r8+100];
	add.f32 	%f56, %f124, %f125;
	setp.leu.f32 	%p37, %f141, %f56;
	@%p37 bra 	$L__BB6_61;
	ld.shared.u32 	%r125, [%r10+100];
	mov.f32 	%f141, %f56;
$L__BB6_61:
	ld.shared.f32 	%f126, [%r12+3328];
	ld.shared.f32 	%f127, [%r8+104];
	add.f32 	%f58, %f126, %f127;
	setp.leu.f32 	%p38, %f141, %f58;
	@%p38 bra 	$L__BB6_63;
	ld.shared.u32 	%r125, [%r10+104];
	mov.f32 	%f141, %f58;
$L__BB6_63:
	ld.shared.f32 	%f128, [%r12+3456];
	ld.shared.f32 	%f129, [%r8+108];
	add.f32 	%f60, %f128, %f129;
	setp.leu.f32 	%p39, %f141, %f60;
	@%p39 bra 	$L__BB6_65;
	ld.shared.u32 	%r125, [%r10+108];
	mov.f32 	%f141, %f60;
$L__BB6_65:
	ld.shared.f32 	%f130, [%r12+3584];
	ld.shared.f32 	%f131, [%r8+112];
	add.f32 	%f62, %f130, %f131;
	setp.leu.f32 	%p40, %f141, %f62;
	@%p40 bra 	$L__BB6_67;
	ld.shared.u32 	%r125, [%r10+112];
	mov.f32 	%f141, %f62;
$L__BB6_67:
	ld.shared.f32 	%f132, [%r12+3712];
	ld.shared.f32 	%f133, [%r8+116];
	add.f32 	%f64, %f132, %f133;
	setp.leu.f32 	%p41, %f141, %f64;
	@%p41 bra 	$L__BB6_69;
	ld.shared.u32 	%r125, [%r10+116];
	mov.f32 	%f141, %f64;
$L__BB6_69:
	ld.shared.f32 	%f134, [%r12+3840];
	ld.shared.f32 	%f135, [%r8+120];
	add.f32 	%f66, %f134, %f135;
	setp.leu.f32 	%p42, %f141, %f66;
	@%p42 bra 	$L__BB6_71;
	ld.shared.u32 	%r125, [%r10+120];
	mov.f32 	%f141, %f66;
$L__BB6_71:
	ld.shared.f32 	%f136, [%r12+3968];
	ld.shared.f32 	%f137, [%r8+124];
	add.f32 	%f68, %f136, %f137;
	setp.leu.f32 	%p43, %f141, %f68;
	@%p43 bra 	$L__BB6_73;
	ld.shared.u32 	%r125, [%r10+124];
	mov.f32 	%f141, %f68;
$L__BB6_73:
	bar.sync 	0;
	add.s32 	%r122, %r122, 1;
	add.s32 	%r121, %r121, %r15;
	add.s32 	%r120, %r120, 32;
	add.s32 	%r119, %r119, 32;
	add.s32 	%r118, %r118, 32;
	setp.ne.s32 	%p44, %r122, 1;
	@%p44 bra 	$L__BB6_4;
$L__BB6_74:
	@%p4 bra 	$L__BB6_76;
	mad.lo.s32 	%r116, %r96, %r2, %r4;
	mul.wide.s32 	%rd19, %r116, 4;
	add.s64 	%rd20, %rd2, %rd19;
	st.global.f32 	[%rd20], %f141;
	add.s64 	%rd21, %rd1, %rd19;
	st.global.u32 	[%rd21], %r125;
$L__BB6_76:
	ret;

}


// ===== COMPILED SASS (sm_100) =====

	.target	sm_100

	.elftype	@"ET_EXEC"


//--------------------- .note.nv.tkinfo           --------------------------
	.section	.note.nv.tkinfo,"",@"SHT_NOTE"
	.sectionflags	@"SHF_NOTE_NV_TKINFO"
	.tkinfo
        /*0018*/ 	.word	0x00000002
        /*0030*/ 	.string	""
        /*0030*/ 	.string	"ptxas"
        /*0030*/ 	.string	"Cuda compilation tools, release 13.0, V13.0.88"
        /*0030*/ 	.string	"Build cuda_13.0.r13.0/compiler.36424714_0"
        /*0030*/ 	.string	"-arch sm_100 -m 64 "



//--------------------- .note.nv.cuinfo           --------------------------
	.section	.note.nv.cuinfo,"",@"SHT_NOTE"
	.sectionflags	@"SHF_NOTE_NV_CUINFO"
        /*0018*/ 	.short	0x0002
        /*001a*/ 	.short	0x0064
        /*001c*/ 	.short	0x0082
	.zero		2


//--------------------- .nv.info                  --------------------------
	.section	.nv.info,"",@"SHT_CUDA_INFO"
	.align	4


	//----- nvinfo : EIATTR_REGCOUNT
	.align		4
        /*0000*/ 	.byte	0x04, 0x2f
        /*0002*/ 	.short	(.L_1 - .L_0)
	.align		4
.L_0:
        /*0004*/ 	.word	index@(_Z10fw_kernel1PfPijj)
        /*0008*/ 	.word	0x00000012


	//----- nvinfo : EIATTR_FRAME_SIZE
	.align		4
.L_1:
        /*000c*/ 	.byte	0x04, 0x11
        /*000e*/ 	.short	(.L_3 - .L_2)
	.align		4
.L_2:
        /*0010*/ 	.word	index@(_Z10fw_kernel1PfPijj)
        /*0014*/ 	.word	0x00000000


	//----- nvinfo : EIATTR_REGCOUNT
	.align		4
.L_3:
        /*0018*/ 	.byte	0x04, 0x2f
        /*001a*/ 	.short	(.L_5 - .L_4)
	.align		4
.L_4:
        /*001c*/ 	.word	index@(_Z12FW_kernel1A2iPfPijj)
        /*0020*/ 	.word	0x00000016


	//----- nvinfo : EIATTR_FRAME_SIZE
	.align		4
.L_5:
        /*0024*/ 	.byte	0x04, 0x11
        /*0026*/ 	.short	(.L_7 - .L_6)
	.align		4
.L_6:
        /*0028*/ 	.word	index@(_Z12FW_kernel1A2iPfPijj)
        /*002c*/ 	.word	0x00000000


	//----- nvinfo : EIATTR_REGCOUNT
	.align		4
.L_7:
        /*0030*/ 	.byte	0x04, 0x2f
        /*0032*/ 	.short	(.L_9 - .L_8)
	.align		4
.L_8:
        /*0034*/ 	.word	index@(_Z10fw_kernel3iPfPijj)
        /*0038*/ 	.word	0x00000016


	//----- nvinfo : EIATTR_FRAME_SIZE
	.align		4
.L_9:
        /*003c*/ 	.byte	0x04, 0x11
        /*003e*/ 	.short	(.L_11 - .L_10)
	.align		4
.L_10:
        /*0040*/ 	.word	index@(_Z10fw_kernel3iPfPijj)
        /*0044*/ 	.word	0x00000000


	//----- nvinfo : EIATTR_REGCOUNT
	.align		4
.L_11:
        /*0048*/ 	.byte	0x04, 0x2f
        /*004a*/ 	.short	(.L_13 - .L_12)
	.align		4
.L_12:
        /*004c*/ 	.word	index@(_Z14floyd_baselineiPfPii)
        /*0050*/ 	.word	0x00000010


	//----- nvinfo : EIATTR_FRAME_SIZE
	.align		4
.L_13:
        /*0054*/ 	.byte	0x04, 0x11
        /*0056*/ 	.short	(.L_15 - .L_14)
	.align		4
.L_14:
        /*0058*/ 	.word	index@(_Z14floyd_baselineiPfPii)
        /*005c*/ 	.word	0x00000000


	//----- nvinfo : EIATTR_REGCOUNT
	.align		4
.L_15:
        /*0060*/ 	.byte	0x04, 0x2f
        /*0062*/ 	.short	(.L_17 - .L_16)
	.align		4
.L_16:
        /*0064*/ 	.word	index@(_Z19floyd_path_A_kernelPfPiS_S0_ii)
        /*0068*/ 	.word	0x00000028


	//----- nvinfo : EIATTR_FRAME_SIZE
	.align		4
.L_17:
        /*006c*/ 	.byte	0x04, 0x11
        /*006e*/ 	.short	(.L_19 - .L_18)
	.align		4
.L_18:
        /*0070*/ 	.word	index@(_Z19floyd_path_A_kernelPfPiS_S0_ii)
        /*0074*/ 	.word	0x00000000


	//----- nvinfo : EIATTR_REGCOUNT
	.align		4
.L_19:
        /*0078*/ 	.byte	0x04, 0x2f
        /*007a*/ 	.short	(.L_21 - .L_20)
	.align		4
.L_20:
        /*007c*/ 	.word	index@(_Z19floyd_path_B_kernelPfPiS_S0_ii)
        /*0080*/ 	.word	0x00000020


	//----- nvinfo : EIATTR_FRAME_SIZE
	.align		4
.L_21:
        /*0084*/ 	.byte	0x04, 0x11
        /*0086*/ 	.short	(.L_23 - .L_22)
	.align		4
.L_22:
        /*0088*/ 	.word	index@(_Z19floyd_path_B_kernelPfPiS_S0_ii)
        /*008c*/ 	.word	0x00000000


	//----- nvinfo : EIATTR_REGCOUNT
	.align		4
.L_23:
        /*0090*/ 	.byte	0x04, 0x2f
        /*0092*/ 	.short	(.L_25 - .L_24)
	.align		4
.L_24:
        /*0094*/ 	.word	index@(_Z19minplus_kernel_pathPfS_PiS_S0_iii)
        /*0098*/ 	.word	0x00000020


	//----- nvinfo : EIATTR_FRAME_SIZE
	.align		4
.L_25:
        /*009c*/ 	.byte	0x04, 0x11
        /*009e*/ 	.short	(.L_27 - .L_26)
	.align		4
.L_26:
        /*00a0*/ 	.word	index@(_Z19minplus_kernel_pathPfS_PiS_S0_iii)
        /*00a4*/ 	.word	0x00000000


	//----- nvinfo : EIATTR_MIN_STACK_SIZE
	.align		4
.L_27:
        /*00a8*/ 	.byte	0x04, 0x12
        /*00aa*/ 	.short	(.L_29 - .L_28)
	.align		4
.L_28:
        /*00ac*/ 	.word	index@(_Z19minplus_kernel_pathPfS_PiS_S0_iii)
        /*00b0*/ 	.word	0x00000000


	//----- nvinfo : EIATTR_MIN_STACK_SIZE
	.align		4
.L_29:
        /*00b4*/ 	.byte	0x04, 0x12
        /*00b6*/ 	.short	(.L_31 - .L_30)
	.align		4
.L_30:
        /*00b8*/ 	.word	index@(_Z19floyd_path_B_kernelPfPiS_S0_ii)
        /*00bc*/ 	.word	0x00000000


	//----- nvinfo : EIATTR_MIN_STACK_SIZE
	.align		4
.L_31:
        /*00c0*/ 	.byte	0x04, 0x12
        /*00c2*/ 	.short	(.L_33 - .L_32)
	.align		4
.L_32:
        /*00c4*/ 	.word	index@(_Z19floyd_path_A_kernelPfPiS_S0_ii)
        /*00c8*/ 	.word	0x00000000


	//----- nvinfo : EIATTR_MIN_STACK_SIZE
	.align		4
.L_33:
        /*00cc*/ 	.byte	0x04, 0x12
        /*00ce*/ 	.short	(.L_35 - .L_34)
	.align		4
.L_34:
        /*00d0*/ 	.word	index@(_Z14floyd_baselineiPfPii)
        /*00d4*/ 	.word	0x00000000


	//----- nvinfo : EIATTR_MIN_STACK_SIZE
	.align		4
.L_35:
        /*00d8*/ 	.byte	0x04, 0x12
        /*00da*/ 	.short	(.L_37 - .L_36)
	.align		4
.L_36:
        /*00dc*/ 	.word	index@(_Z10fw_kernel3iPfPijj)
        /*00e0*/ 	.word	0x00000000


	//----- nvinfo : EIATTR_MIN_STACK_SIZE
	.align		4
.L_37:
        /*00e4*/ 	.byte	0x04, 0x12
        /*00e6*/ 	.short	(.L_39 - .L_38)
	.align		4
.L_38:
        /*00e8*/ 	.word	index@(_Z12FW_kernel1A2iPfPijj)
        /*00ec*/ 	.word	0x00000000


	//----- nvinfo : EIATTR_MIN_STACK_SIZE
	.align		4
.L_39:
        /*00f0*/ 	.byte	0x04, 0x12
        /*00f2*/ 	.short	(.L_41 - .L_40)
	.align		4
.L_40:
        /*00f4*/ 	.word	index@(_Z10fw_kernel1PfPijj)
        /*00f8*/ 	.word	0x00000000
.L_41:


//--------------------- .nv.compat                --------------------------
	.section	.nv.compat,"",@"SHT_CUDA_COMPAT_INFO"
	.align	4
        /*0000*/ 	.byte	0x02, 0x09, 0x00, 0x00, 0x02, 0x02, 0x01, 0x00, 0x02, 0x05, 0x05, 0x00, 0x03, 0x07, 0x01, 0x01
        /*0010*/ 	.byte	0x02, 0x03, 0x00, 0x00, 0x02, 0x06, 0x01, 0x00, 0x04, 0x0b, 0x08, 0x00, 0x09, 0x00, 0x00, 0x00
        /*0020*/ 	.byte	0x00, 0x00, 0x00, 0x00


//--------------------- .nv.info._Z19minplus_kernel_pathPfS_PiS_S0_iii --------------------------
	.section	.nv.info._Z19minplus_kernel_pathPfS_PiS_S0_iii,"",@"SHT_CUDA_INFO"
	.sectionflags	@""
	.align	4


	//----- nvinfo : EIATTR_CUDA_API_VERSION
	.align		4
        /*0000*/ 	.byte	0x04, 0x37
        /*0002*/ 	.short	(.L_43 - .L_42)
.L_42:
        /*0004*/ 	.word	0x00000082


	//----- nvinfo : EIATTR_KPARAM_INFO
	.align		4
.L_43:
        /*0008*/ 	.byte	0x04, 0x17
        /*000a*/ 	.short	(.L_45 - .L_44)
.L_44:
        /*000c*/ 	.word	0x00000000
        /*0010*/ 	.short	0x0007
        /*0012*/ 	.short	0x0030
        /*0014*/ 	.byte	0x00, 0xf0, 0x11, 0x00


	//----- nvinfo : EIATTR_KPARAM_INFO
	.align		4
.L_45:
        /*0018*/ 	.byte	0x04, 0x17
        /*001a*/ 	.short	(.L_47 - .L_46)
.L_46:
        /*001c*/ 	.word	0x00000000
        /*0020*/ 	.short	0x0006
        /*0022*/ 	.short	0x002c
        /*0024*/ 	.byte	0x00, 0xf0, 0x11, 0x00


	//----- nvinfo : EIATTR_KPARAM_INFO
	.align		4
.L_47:
        /*0028*/ 	.byte	0x04, 0x17
        /*002a*/ 	.short	(.L_49 - .L_48)
.L_48:
        /*002c*/ 	.word	0x00000000
        /*0030*/ 	.short	0x0005
        /*0032*/ 	.short	0x0028
        /*0034*/ 	.byte	0x00, 0xf0, 0x11, 0x00


	//----- nvinfo : EIATTR_KPARAM_INFO
	.align		4
.L_49:
        /*0038*/ 	.byte	0x04, 0x17
        /*003a*/ 	.short	(.L_51 - .L_50)
.L_50:
        /*003c*/ 	.word	0x00000000
        /*0040*/ 	.short	0x0004
        /*0042*/ 	.short	0x0020
        /*0044*/ 	.byte	0x00, 0xf5, 0x21, 0x00


	//----- nvinfo : EIATTR_KPARAM_INFO
	.align		4
.L_51:
        /*0048*/ 	.byte	0x04, 0x17
        /*004a*/ 	.short	(.L_53 - .L_52)
.L_52:
        /*004c*/ 	.word	0x00000000
        /*0050*/ 	.short	0x0003
        /*0052*/ 	.short	0x0018
        /*0054*/ 	.byte	0x00, 0xf5, 0x21, 0x00


	//----- nvinfo : EIATTR_KPARAM_INFO
	.align		4
.L_53:
        /*0058*/ 	.byte	0x04, 0x17
        /*005a*/ 	.short	(.L_55 - .L_54)
.L_54:
        /*005c*/ 	.word	0x00000000
        /*0060*/ 	.short	0x0002
        /*0062*/ 	.short	0x0010
        /*0064*/ 	.byte	0x00, 0xf5, 0x21, 0x00


	//----- nvinfo : EIATTR_KPARAM_INFO
	.align		4
.L_55:
        /*0068*/ 	.byte	0x04, 0x17
        /*006a*/ 	.short	(.L_57 - .L_56)
.L_56:
        /*006c*/ 	.word	0x00000000
        /*0070*/ 	.short	0x0001
        /*0072*/ 	.short	0x0008
        /*0074*/ 	.byte	0x00, 0xf5, 0x21, 0x00


	//----- nvinfo : EIATTR_KPARAM_INFO
	.align		4
.L_57:
        /*0078*/ 	.byte	0x04, 0x17
        /*007a*/ 	.short	(.L_59 - .L_58)
.L_58:
        /*007c*/ 	.word	0x00000000
        /*0080*/ 	.short	0x0000
        /*0082*/ 	.short	0x0000
        /*0084*/ 	.byte	0x00, 0xf5, 0x21, 0x00


	//----- nvinfo : EIATTR_SPARSE_MMA_MASK
	.align		4
.L_59:
        /*0088*/ 	.byte	0x03, 0x50
        /*008a*/ 	.short	0x0000


	//----- nvinfo : EIATTR_MAXREG_COUNT
	.align		4
        /*008c*/ 	.byte	0x03, 0x1b
        /*008e*/ 	.short	0x00ff


	//----- nvinfo : EIATTR_NUM_BARRIERS
	.align		4
        /*0090*/ 	.byte	0x02, 0x4c
        /*0092*/ 	.byte	0x01
	.zero		1


	//----- nvinfo : EIATTR_MERCURY_ISA_VERSION
	.align		4
        /*0094*/ 	.byte	0x03, 0x5f
        /*0096*/ 	.short	0x0101


	//----- nvinfo : EIATTR_VRC_CTA_INIT_COUNT
	.align		4
        /*0098*/ 	.byte	0x02, 0x4a
	.zero		1
	.zero		1


	//----- nvinfo : EIATTR_EXIT_INSTR_OFFSETS
	.align		4
        /*009c*/ 	.byte	0x04, 0x1c
        /*009e*/ 	.short	(.L_61 - .L_60)


	//   ....[0]....
.L_60:
        /*00a0*/ 	.word	0x00000fa0


	//   ....[1]....
        /*00a4*/ 	.word	0x00001020


	//----- nvinfo : EIATTR_CRS_STACK_SIZE
	.align		4
.L_61:
        /*00a8*/ 	.byte	0x04, 0x1e
        /*00aa*/ 	.short	(.L_63 - .L_62)
.L_62:
        /*00ac*/ 	.word	0x00000000


	//----- nvinfo : EIATTR_CBANK_PARAM_SIZE
	.align		4
.L_63:
        /*00b0*/ 	.byte	0x03, 0x19
        /*00b2*/ 	.short	0x0034


	//----- nvinfo : EIATTR_PARAM_CBANK
	.align		4
        /*00b4*/ 	.byte	0x04, 0x0a
        /*00b6*/ 	.short	(.L_65 - .L_64)
	.align		4
.L_64:
        /*00b8*/ 	.word	index@(.nv.constant0._Z19minplus_kernel_pathPfS_PiS_S0_iii)
        /*00bc*/ 	.short	0x0380
        /*00be*/ 	.short	0x0034


	//----- nvinfo : EIATTR_SW_WAR
	.align		4
.L_65:
        /*00c0*/ 	.byte	0x04, 0x36
        /*00c2*/ 	.short	(.L_67 - .L_66)
.L_66:
        /*00c4*/ 	.word	0x00000008
.L_67:


//--------------------- .nv.info._Z19floyd_path_B_kernelPfPiS_S0_ii --------------------------
	.section	.nv.info._Z19floyd_path_B_kernelPfPiS_S0_ii,"",@"SHT_CUDA_INFO"
	.sectionflags	@""
	.align	4


	//----- nvinfo : EIATTR_CUDA_API_VERSION
	.align		4
        /*0000*/ 	.byte	0x04, 0x37
        /*0002*/ 	.short	(.L_69 - .L_68)
.L_68:
        /*0004*/ 	.word	0x00000082


	//----- nvinfo : EIATTR_KPARAM_INFO
	.align		4
.L_69:
        /*0008*/ 	.byte	0x04, 0x17
        /*000a*/ 	.short	(.L_71 - .L_70)
.L_70:
        /*000c*/ 	.word	0x00000000
        /*0010*/ 	.short	0x0005
        /*0012*/ 	.short	0x0024
        /*0014*/ 	.byte	0x00, 0xf0, 0x11, 0x00


	//----- nvinfo : EIATTR_KPARAM_INFO
	.align		4
.L_71:
        /*0018*/ 	.byte	0x04, 0x17
        /*001a*/ 	.short	(.L_73 - .L_72)
.L_72:
        /*001c*/ 	.word	0x00000000
        /*0020*/ 	.short	0x0004
        /*0022*/ 	.short	0x0020
        /*0024*/ 	.byte	0x00, 0xf0, 0x11, 0x00


	//----- nvinfo : EIATTR_KPARAM_INFO
	.align		4
.L_73:
        /*0028*/ 	.byte	0x04, 0x17
        /*002a*/ 	.short	(.L_75 - .L_74)
.L_74:
        /*002c*/ 	.word	0x00000000
        /*0030*/ 	.short	0x0003
        /*0032*/ 	.short	0x0018
        /*0034*/ 	.byte	0x00, 0xf5, 0x21, 0x00


	//----- nvinfo : EIATTR_KPARAM_INFO
	.align		4
.L_75:
        /*0038*/ 	.byte	0x04, 0x17
        /*003a*/ 	.short	(.L_77 - .L_76)
.L_76:
        /*003c*/ 	.word	0x00000000
        /*0040*/ 	.short	0x0002
        /*0042*/ 	.short	0x0010
        /*0044*/ 	.byte	0x00, 0xf5, 0x21, 0x00


	//----- nvinfo : EIATTR_KPARAM_INFO
	.align		4
.L_77:
        /*0048*/ 	.byte	0x04, 0x17
        /*004a*/ 	.short	(.L_79 - .L_78)
.L_78:
        /*004c*/ 	.word	0x00000000
        /*0050*/ 	.short	0x0001
        /*0052*/ 	.short	0x0008
        /*0054*/ 	.byte	0x00, 0xf5, 0x21, 0x00


	//----- nvinfo : EIATTR_KPARAM_INFO
	.align		4
.L_79:
        /*0058*/ 	.byte	0x04, 0x17
        /*005a*/ 	.short	(.L_81 - .L_80)
.L_80:
        /*005c*/ 	.word	0x00000000
        /*0060*/ 	.short	0x0000
        /*0062*/ 	.short	0x0000
        /*0064*/ 	.byte	0x00, 0xf5, 0x21, 0x00


	//----- nvinfo : EIATTR_SPARSE_MMA_MASK
	.align		4
.L_81:
        /*0068*/ 	.byte	0x03, 0x50
        /*006a*/ 	.short	0x0000


	//----- nvinfo : EIATTR_MAXREG_COUNT
	.align		4
        /*006c*/ 	.byte	0x03, 0x1b
        /*006e*/ 	.short	0x00ff


	//----- nvinfo : EIATTR_NUM_BARRIERS
	.align		4
        /*0070*/ 	.byte	0x02, 0x4c
        /*0072*/ 	.byte	0x01
	.zero		1


	//----- nvinfo : EIATTR_MERCURY_ISA_VERSION
	.align		4
        /*0074*/ 	.byte	0x03, 0x5f
        /*0076*/ 	.short	0x0101


	//----- nvinfo : EIATTR_VRC_CTA_INIT_COUNT
	.align		4
        /*0078*/ 	.byte	0x02, 0x4a
	.zero		1
	.zero		1


	//----- nvinfo : EIATTR_EXIT_INSTR_OFFSETS
	.align		4
        /*007c*/ 	.byte	0x04, 0x1c
        /*007e*/ 	.short	(.L_83 - .L_82)


	//   ....[0]....
.L_82:
        /*0080*/ 	.word	0x000000e0


	//   ....[1]....
        /*0084*/ 	.word	0x00000f40


	//----- nvinfo : EIATTR_CRS_STACK_SIZE
	.align		4
.L_83:
        /*0088*/ 	.byte	0x04, 0x1e
        /*008a*/ 	.short	(.L_85 - .L_84)
.L_84:
        /*008c*/ 	.word	0x00000000


	//----- nvinfo : EIATTR_CBANK_PARAM_SIZE
	.align		4
.L_85:
        /*0090*/ 	.byte	0x03, 0x19
        /*0092*/ 	.short	0x0028


	//----- nvinfo : EIATTR_PARAM_CBANK
	.align		4
        /*0094*/ 	.byte	0x04, 0x0a
        /*0096*/ 	.short	(.L_87 - .L_86)
	.align		4
.L_86:
        /*0098*/ 	.word	index@(.nv.constant0._Z19floyd_path_B_kernelPfPiS_S0_ii)
        /*009c*/ 	.short	0x0380
        /*009e*/ 	.short	0x0028


	//----- nvinfo : EIATTR_SW_WAR
	.align		4
.L_87:
        /*00a0*/ 	.byte	0x04, 0x36
        /*00a2*/ 	.short	(.L_89 - .L_88)
.L_88:
        /*00a4*/ 	.word	0x00000008
.L_89:


//--------------------- .nv.info._Z19floyd_path_A_kernelPfPiS_S0_ii --------------------------
	.section	.nv.info._Z19floyd_path_A_kernelPfPiS_S0_ii,"",@"SHT_CUDA_INFO"
	.sectionflags	@""
	.align	4


	//----- nvinfo : EIATTR_CUDA_API_VERSION
	.align		4
        /*0000*/ 	.byte	0x04, 0x37
        /*0002*/ 	.short	(.L_91 - .L_90)
.L_90:
        /*0004*/ 	.word	0x00000082


	//----- nvinfo : EIATTR_KPARAM_INFO
	.align		4
.L_91:
        /*0008*/ 	.byte	0x04, 0x17
        /*000a*/ 	.short	(.L_93 - .L_92)
.L_92:
        /*000c*/ 	.word	0x00000000
        /*0010*/ 	.short	0x0005
        /*0012*/ 	.short	0x0024
        /*0014*/ 	.byte	0x00, 0xf0, 0x11, 0x00


	//----- nvinfo : EIATTR_KPARAM_INFO
	.align		4
.L_93:
        /*0018*/ 	.byte	0x04, 0x17
        /*001a*/ 	.short	(.L_95 - .L_94)
.L_94:
        /*001c*/ 	.word	0x00000000
        /*0020*/ 	.short	0x0004
        /*0022*/ 	.short	0x0020
        /*0024*/ 	.byte	0x00, 0xf0, 0x11, 0x00


	//----- nvinfo : EIATTR_KPARAM_INFO
	.align		4
.L_95:
        /*0028*/ 	.byte	0x04, 0x17
        /*002a*/ 	.short	(.L_97 - .L_96)
.L_96:
        /*002c*/ 	.word	0x00000000
        /*0030*/ 	.short	0x0003
        /*0032*/ 	.short	0x0018
        /*0034*/ 	.byte	0x00, 0xf5, 0x21, 0x00


	//----- nvinfo : EIATTR_KPARAM_INFO
	.align		4
.L_97:
        /*0038*/ 	.byte	0x04, 0x17
        /*003a*/ 	.short	(.L_99 - .L_98)
.L_98:
        /*003c*/ 	.word	0x00000000
        /*0040*/ 	.short	0x0002
        /*0042*/ 	.short	0x0010
        /*0044*/ 	.byte	0x00, 0xf5, 0x21, 0x00


	//----- nvinfo : EIATTR_KPARAM_INFO
	.align		4
.L_99:
        /*0048*/ 	.byte	0x04, 0x17
        /*004a*/ 	.short	(.L_101 - .L_100)
.L_100:
        /*004c*/ 	.word	0x00000000
        /*0050*/ 	.short	0x0001
        /*0052*/ 	.short	0x0008
        /*0054*/ 	.byte	0x00, 0xf5, 0x21, 0x00


	//----- nvinfo : EIATTR_KPARAM_INFO
	.align		4
.L_101:
        /*0058*/ 	.byte	0x04, 0x17
        /*005a*/ 	.short	(.L_103 - .L_102)
.L_102:
        /*005c*/ 	.word	0x00000000
        /*0060*/ 	.short	0x0000
        /*0062*/ 	.short	0x0000
        /*0064*/ 	.byte	0x00, 0xf5, 0x21, 0x00


	//----- nvinfo : EIATTR_SPARSE_MMA_MASK
	.align		4
.L_103:
        /*0068*/ 	.byte	0x03, 0x50
        /*006a*/ 	.short	0x0000


	//----- nvinfo : EIATTR_MAXREG_COUNT
	.align		4
        /*006c*/ 	.byte	0x03, 0x1b
        /*006e*/ 	.short	0x00ff


	//----- nvinfo : EIATTR_NUM_BARRIERS
	.align		4
        /*0070*/ 	.byte	0x02, 0x4c
        /*0072*/ 	.byte	0x01
	.zero		1


	//----- nvinfo : EIATTR_MERCURY_ISA_VERSION
	.align		4
        /*0074*/ 	.byte	0x03, 0x5f
        /*0076*/ 	.short	0x0101


	//----- nvinfo : EIATTR_VRC_CTA_INIT_COUNT
	.align		4
        /*0078*/ 	.byte	0x02, 0x4a
	.zero		1
	.zero		1


	//----- nvinfo : EIATTR_EXIT_INSTR_OFFSETS
	.align		4
        /*007c*/ 	.byte	0x04, 0x1c
        /*007e*/ 	.short	(.L_105 - .L_104)


	//   ....[0]....
.L_104:
        /*0080*/ 	.word	0x000000e0


	//   ....[1]....
        /*0084*/ 	.word	0x00000ff0


	//----- nvinfo : EIATTR_CRS_STACK_SIZE
	.align		4
.L_105:
        /*0088*/ 	.byte	0x04, 0x1e
        /*008a*/ 	.short	(.L_107 - .L_106)
.L_106:
        /*008c*/ 	.word	0x00000000


	//----- nvinfo : EIATTR_CBANK_PARAM_SIZE
	.align		4
.L_107:
        /*0090*/ 	.byte	0x03, 0x19
        /*0092*/ 	.short	0x0028


	//----- nvinfo : EIATTR_PARAM_CBANK
	.align		4
        /*0094*/ 	.byte	0x04, 0x0a
        /*0096*/ 	.short	(.L_109 - .L_108)
	.align		4
.L_108:
        /*0098*/ 	.word	index@(.nv.constant0._Z19floyd_path_A_kernelPfPiS_S0_ii)
        /*009c*/ 	.short	0x0380
        /*009e*/ 	.short	0x0028


	//----- nvinfo : EIATTR_SW_WAR
	.align		4
.L_109:
        /*00a0*/ 	.byte	0x04, 0x36
        /*00a2*/ 	.short	(.L_111 - .L_110)
.L_110:
        /*00a4*/ 	.word	0x00000008
.L_111:


//--------------------- .nv.info._Z14floyd_baselineiPfPii --------------------------
	.section	.nv.info._Z14floyd_baselineiPfPii,"",@"SHT_CUDA_INFO"
	.sectionflags	@""
	.align	4


	//----- nvinfo : EIATTR_CUDA_API_VERSION
	.align		4
        /*0000*/ 	.byte	0x04, 0x37
        /*0002*/ 	.short	(.L_113 - .L_112)
.L_112:
        /*0004*/ 	.word	0x00000082


	//----- nvinfo : EIATTR_KPARAM_INFO
	.align		4
.L_113:
        /*0008*/ 	.byte	0x04, 0x17
        /*000a*/ 	.short	(.L_115 - .L_114)
.L_114:
        /*000c*/ 	.word	0x00000000
        /*0010*/ 	.short	0x0003
        /*0012*/ 	.short	0x0018
        /*0014*/ 	.byte	0x00, 0xf0, 0x11, 0x00


	//----- nvinfo : EIATTR_KPARAM_INFO
	.align		4
.L_115:
        /*0018*/ 	.byte	0x04, 0x17
        /*001a*/ 	.short	(.L_117 - .L_116)
.L_116:
        /*001c*/ 	.word	0x00000000
        /*0020*/ 	.short	0x0002
        /*0022*/ 	.short	0x0010
        /*0024*/ 	.byte	0x00, 0xf5, 0x21, 0x00


	//----- nvinfo : EIATTR_KPARAM_INFO
	.align		4
.L_117:
        /*0028*/ 	.byte	0x04, 0x17
        /*002a*/ 	.short	(.L_119 - .L_118)
.L_118:
        /*002c*/ 	.word	0x00000000
        /*0030*/ 	.short	0x0001
        /*0032*/ 	.short	0x0008
        /*0034*/ 	.byte	0x00, 0xf5, 0x21, 0x00


	//----- nvinfo : EIATTR_KPARAM_INFO
	.align		4
.L_119:
        /*0038*/ 	.byte	0x04, 0x17
        /*003a*/ 	.short	(.L_121 - .L_120)
.L_120:
        /*003c*/ 	.word	0x00000000
        /*0040*/ 	.short	0x0000
        /*0042*/ 	.short	0x0000
        /*0044*/ 	.byte	0x00, 0xf0, 0x11, 0x00


	//----- nvinfo : EIATTR_SPARSE_MMA_MASK
	.align		4
.L_121:
        /*0048*/ 	.byte	0x03, 0x50
        /*004a*/ 	.short	0x0000


	//----- nvinfo : EIATTR_MAXREG_COUNT
	.align		4
        /*004c*/ 	.byte	0x03, 0x1b
        /*004e*/ 	.short	0x00ff


	//----- nvinfo : EIATTR_MERCURY_ISA_VERSION
	.align		4
        /*0050*/ 	.byte	0x03, 0x5f
        /*0052*/ 	.short	0x0101


	//----- nvinfo : EIATTR_VRC_CTA_INIT_COUNT
	.align		4
        /*0054*/ 	.byte	0x02, 0x4a
	.zero		1
	.zero		1


	//----- nvinfo : EIATTR_EXIT_INSTR_OFFSETS
	.align		4
        /*0058*/ 	.byte	0x04, 0x1c
        /*005a*/ 	.short	(.L_123 - .L_122)


	//   ....[0]....
.L_122:
        /*005c*/ 	.word	0x000000a0


	//   ....[1]....
        /*0060*/ 	.word	0x00000190


	//   ....[2]....
        /*0064*/ 	.word	0x00000200


	//----- nvinfo : EIATTR_CBANK_PARAM_SIZE
	.align		4
.L_123:
        /*0068*/ 	.byte	0x03, 0x19
        /*006a*/ 	.short	0x001c


	//----- nvinfo : EIATTR_PARAM_CBANK
	.align		4
        /*006c*/ 	.byte	0x04, 0x0a
        /*006e*/ 	.short	(.L_125 - .L_124)
	.align		4
.L_124:
        /*0070*/ 	.word	index@(.nv.constant0._Z14floyd_baselineiPfPii)
        /*0074*/ 	.short	0x0380
        /*0076*/ 	.short	0x001c


	//----- nvinfo : EIATTR_SW_WAR
	.align		4
.L_125:
        /*0078*/ 	.byte	0x04, 0x36
        /*007a*/ 	.short	(.L_127 - .L_126)
.L_126:
        /*007c*/ 	.word	0x00000008
.L_127:


//--------------------- .nv.info._Z10fw_kernel3iPfPijj --------------------------
	.section	.nv.info._Z10fw_kernel3iPfPijj,"",@"SHT_CUDA_INFO"
	.sectionflags	@""
	.align	4


	//----- nvinfo : EIATTR_CUDA_API_VERSION
	.align		4
        /*0000*/ 	.byte	0x04, 0x37
        /*0002*/ 	.short	(.L_129 - .L_128)
.L_128:
        /*0004*/ 	.word	0x00000082


	//----- nvinfo : EIATTR_KPARAM_INFO
	.align		4
.L_129:
        /*0008*/ 	.byte	0x04, 0x17
        /*000a*/ 	.short	(.L_131 - .L_130)
.L_130:
        /*000c*/ 	.word	0x00000000
        /*0010*/ 	.short	0x0004
        /*0012*/ 	.short	0x001c
        /*0014*/ 	.byte	0x00, 0xf0, 0x11, 0x00


	//----- nvinfo : EIATTR_KPARAM_INFO
	.align		4
.L_131:
        /*0018*/ 	.byte	0x04, 0x17
        /*001a*/ 	.short	(.L_133 - .L_132)
.L_132:
        /*001c*/ 	.word	0x00000000
        /*0020*/ 	.short	0x0003
        /*0022*/ 	.short	0x0018
        /*0024*/ 	.byte	0x00, 0xf0, 0x11, 0x00


	//----- nvinfo : EIATTR_KPARAM_INFO
	.align		4
.L_133:
        /*0028*/ 	.byte	0x04, 0x17
        /*002a*/ 	.short	(.L_135 - .L_134)
.L_134:
        /*002c*/ 	.word	0x00000000
        /*0030*/ 	.short	0x0002
        /*0032*/ 	.short	0x0010
        /*0034*/ 	.byte	0x00, 0xf5, 0x21, 0x00


	//----- nvinfo : EIATTR_KPARAM_INFO
	.align		4
.L_135:
        /*0038*/ 	.byte	0x04, 0x17
        /*003a*/ 	.short	(.L_137 - .L_136)
.L_136:
        /*003c*/ 	.word	0x00000000
        /*0040*/ 	.short	0x0001
        /*0042*/ 	.short	0x0008
        /*0044*/ 	.byte	0x00, 0xf5, 0x21, 0x00


	//----- nvinfo : EIATTR_KPARAM_INFO
	.align		4
.L_137:
        /*0048*/ 	.byte	0x04, 0x17
        /*004a*/ 	.short	(.L_139 - .L_138)
.L_138:
        /*004c*/ 	.word	0x00000000
        /*0050*/ 	.short	0x0000
        /*0052*/ 	.short	0x0000
        /*0054*/ 	.byte	0x00, 0xf0, 0x11, 0x00


	//----- nvinfo : EIATTR_SPARSE_MMA_MASK
	.align		4
.L_139:
        /*0058*/ 	.byte	0x03, 0x50
        /*005a*/ 	.short	0x0000


	//----- nvinfo : EIATTR_MAXREG_COUNT
	.align		4
        /*005c*/ 	.byte	0x03, 0x1b
        /*005e*/ 	.short	0x00ff


	//----- nvinfo : EIATTR_NUM_BARRIERS
	.align		4
        /*0060*/ 	.byte	0x02, 0x4c
        /*0062*/ 	.byte	0x01
	.zero		1


	//----- nvinfo : EIATTR_MERCURY_ISA_VERSION
	.align		4
        /*0064*/ 	.byte	0x03, 0x5f
        /*0066*/ 	.short	0x0101


	//----- nvinfo : EIATTR_VRC_CTA_INIT_COUNT
	.align		4
        /*0068*/ 	.byte	0x02, 0x4a
	.zero		1
	.zero		1


	//----- nvinfo : EIATTR_EXIT_INSTR_OFFSETS
	.align		4
        /*006c*/ 	.byte	0x04, 0x1c
        /*006e*/ 	.short	(.L_141 - .L_140)


	//   ....[0]....
.L_140:
        /*0070*/ 	.word	0x00001060


	//   ....[1]....
        /*0074*/ 	.word	0x000010f0


	//----- nvinfo : EIATTR_CBANK_PARAM_SIZE
	.align		4
.L_141:
        /*0078*/ 	.byte	0x03, 0x19
        /*007a*/ 	.short	0x0020


	//----- nvinfo : EIATTR_PARAM_CBANK
	.align		4
        /*007c*/ 	.byte	0x04, 0x0a
        /*007e*/ 	.short	(.L_143 - .L_142)
	.align		4
.L_142:
        /*0080*/ 	.word	index@(.nv.constant0._Z10fw_kernel3iPfPijj)
        /*0084*/ 	.short	0x0380
        /*0086*/ 	.short	0x0020


	//----- nvinfo : EIATTR_SW_WAR
	.align		4
.L_143:
        /*0088*/ 	.byte	0x04, 0x36
        /*008a*/ 	.short	(.L_145 - .L_144)
.L_144:
        /*008c*/ 	.word	0x00000008
.L_145:


//--------------------- .nv.info._Z12FW_kernel1A2iPfPijj --------------------------
	.section	.nv.info._Z12FW_kernel1A2iPfPijj,"",@"SHT_CUDA_INFO"
	.sectionflags	@""
	.align	4


	//----- nvinfo : EIATTR_CUDA_API_VERSION
	.align		4
        /*0000*/ 	.byte	0x04, 0x37
        /*0002*/ 	.short	(.L_147 - .L_146)
.L_146:
        /*0004*/ 	.word	0x00000082


	//----- nvinfo : EIATTR_KPARAM_INFO
	.align		4
.L_147:
        /*0008*/ 	.byte	0x04, 0x17
        /*000a*/ 	.short	(.L_149 - .L_148)
.L_148:
        /*000c*/ 	.word	0x00000000
        /*0010*/ 	.short	0x0004
        /*0012*/ 	.short	0x001c
        /*0014*/ 	.byte	0x00, 0xf0, 0x11, 0x00


	//----- nvinfo : EIATTR_KPARAM_INFO
	.align		4
.L_149:
        /*0018*/ 	.byte	0x04, 0x17
        /*001a*/ 	.short	(.L_151 - .L_150)
.L_150:
        /*001c*/ 	.word	0x00000000
        /*0020*/ 	.short	0x0003
        /*0022*/ 	.short	0x0018
        /*0024*/ 	.byte	0x00, 0xf0, 0x11, 0x00


	//----- nvinfo : EIATTR_KPARAM_INFO
	.align		4
.L_151:
        /*0028*/ 	.byte	0x04, 0x17
        /*002a*/ 	.short	(.L_153 - .L_152)
.L_152:
        /*002c*/ 	.word	0x00000000
        /*0030*/ 	.short	0x0002
        /*0032*/ 	.short	0x0010
        /*0034*/ 	.byte	0x00, 0xf5, 0x21, 0x00


	//----- nvinfo : EIATTR_KPARAM_INFO
	.align		4
.L_153:
        /*0038*/ 	.byte	0x04, 0x17
        /*003a*/ 	.short	(.L_155 - .L_154)
.L_154:
        /*003c*/ 	.word	0x00000000
        /*0040*/ 	.short	0x0001
        /*0042*/ 	.short	0x0008
        /*0044*/ 	.byte	0x00, 0xf5, 0x21, 0x00


	//----- nvinfo : EIATTR_KPARAM_INFO
	.align		4
.L_155:
        /*0048*/ 	.byte	0x04, 0x17
        /*004a*/ 	.short	(.L_157 - .L_156)
.L_156:
        /*004c*/ 	.word	0x00000000
        /*0050*/ 	.short	0x0000
        /*0052*/ 	.short	0x0000
        /*0054*/ 	.byte	0x00, 0xf0, 0x11, 0x00


	//----- nvinfo : EIATTR_SPARSE_MMA_MASK
	.align		4
.L_157:
        /*0058*/ 	.byte	0x03, 0x50
        /*005a*/ 	.short	0x0000


	//----- nvinfo : EIATTR_MAXREG_COUNT
	.align		4
        /*005c*/ 	.byte	0x03, 0x1b
        /*005e*/ 	.short	0x00ff


	//----- nvinfo : EIATTR_NUM_BARRIERS
	.align		4
        /*0060*/ 	.byte	0x02, 0x4c
        /*0062*/ 	.byte	0x01
	.zero		1


	//----- nvinfo : EIATTR_MERCURY_ISA_VERSION
	.align		4
        /*0064*/ 	.byte	0x03, 0x5f
        /*0066*/ 	.short	0x0101


	//----- nvinfo : EIATTR_VRC_CTA_INIT_COUNT
	.align		4
        /*0068*/ 	.byte	0x02, 0x4a
	.zero		1
	.zero		1


	//----- nvinfo : EIATTR_EXIT_INSTR_OFFSETS
	.align		4
        /*006c*/ 	.byte	0x04, 0x1c
        /*006e*/ 	.short	(.L_159 - .L_158)


	//   ....[0]....
.L_158:
        /*0070*/ 	.word	0x00001730


	//   ....[1]....
        /*0074*/ 	.word	0x000017c0


	//   ....[2]....
        /*0078*/ 	.word	0x000017d0


	//   ....[3]....
        /*007c*/ 	.word	0x00001860


	//----- nvinfo : EIATTR_CRS_STACK_SIZE
	.align		4
.L_159:
        /*0080*/ 	.byte	0x04, 0x1e
        /*0082*/ 	.short	(.L_161 - .L_160)
.L_160:
        /*0084*/ 	.word	0x00000000


	//----- nvinfo : EIATTR_CBANK_PARAM_SIZE
	.align		4
.L_161:
        /*0088*/ 	.byte	0x03, 0x19
        /*008a*/ 	.short	0x0020


	//----- nvinfo : EIATTR_PARAM_CBANK
	.align		4
        /*008c*/ 	.byte	0x04, 0x0a
        /*008e*/ 	.short	(.L_163 - .L_162)
	.align		4
.L_162:
        /*0090*/ 	.word	index@(.nv.constant0._Z12FW_kernel1A2iPfPijj)
        /*0094*/ 	.short	0x0380
        /*0096*/ 	.short	0x0020


	//----- nvinfo : EIATTR_SW_WAR
	.align		4
.L_163:
        /*0098*/ 	.byte	0x04, 0x36
        /*009a*/ 	.short	(.L_165 - .L_164)
.L_164:
        /*009c*/ 	.word	0x00000008
.L_165:


//--------------------- .nv.info._Z10fw_kernel1PfPijj --------------------------
	.section	.nv.info._Z10fw_kernel1PfPijj,"",@"SHT_CUDA_INFO"
	.sectionflags	@""
	.align	4


	//----- nvinfo : EIATTR_CUDA_API_VERSION
	.align		4
        /*0000*/ 	.byte	0x04, 0x37
        /*0002*/ 	.short	(.L_167 - .L_166)
.L_166:
        /*0004*/ 	.word	0x00000082


	//----- nvinfo : EIATTR_KPARAM_INFO
	.align		4
.L_167:
        /*0008*/ 	.byte	0x04, 0x17
        /*000a*/ 	.short	(.L_169 - .L_168)
.L_168:
        /*000c*/ 	.word	0x00000000
        /*0010*/ 	.short	0x0003
        /*0012*/ 	.short	0x0014
        /*0014*/ 	.byte	0x00, 0xf0, 0x11, 0x00


	//----- nvinfo : EIATTR_KPARAM_INFO
	.align		4
.L_169:
        /*0018*/ 	.byte	0x04, 0x17
        /*001a*/ 	.short	(.L_171 - .L_170)
.L_170:
        /*001c*/ 	.word	0x00000000
        /*0020*/ 	.short	0x0002
        /*0022*/ 	.short	0x0010
        /*0024*/ 	.byte	0x00, 0xf0, 0x11, 0x00


	//----- nvinfo : EIATTR_KPARAM_INFO
	.align		4
.L_171:
        /*0028*/ 	.byte	0x04, 0x17
        /*002a*/ 	.short	(.L_173 - .L_172)
.L_172:
        /*002c*/ 	.word	0x00000000
        /*0030*/ 	.short	0x0001
        /*0032*/ 	.short	0x0008
        /*0034*/ 	.byte	0x00, 0xf5, 0x21, 0x00


	//----- nvinfo : EIATTR_KPARAM_INFO
	.align		4
.L_173:
        /*0038*/ 	.byte	0x04, 0x17
        /*003a*/ 	.short	(.L_175 - .L_174)
.L_174:
        /*003c*/ 	.word	0x00000000
        /*0040*/ 	.short	0x0000
        /*0042*/ 	.short	0x0000
        /*0044*/ 	.byte	0x00, 0xf5, 0x21, 0x00


	//----- nvinfo : EIATTR_SPARSE_MMA_MASK
	.align		4
.L_175:
        /*0048*/ 	.byte	0x03, 0x50
        /*004a*/ 	.short	0x0000


	//----- nvinfo : EIATTR_MAXREG_COUNT
	.align		4
        /*004c*/ 	.byte	0x03, 0x1b
        /*004e*/ 	.short	0x00ff


	//----- nvinfo : EIATTR_NUM_BARRIERS
	.align		4
        /*0050*/ 	.byte	0x02, 0x4c
        /*0052*/ 	.byte	0x01
	.zero		1


	//----- nvinfo : EIATTR_MERCURY_ISA_VERSION
	.align		4
        /*0054*/ 	.byte	0x03, 0x5f
        /*0056*/ 	.short	0x0101


	//----- nvinfo : EIATTR_VRC_CTA_INIT_COUNT
	.align		4
        /*0058*/ 	.byte	0x02, 0x4a
	.zero		1
	.zero		1


	//----- nvinfo : EIATTR_EXIT_INSTR_OFFSETS
	.align		4
        /*005c*/ 	.byte	0x04, 0x1c
        /*005e*/ 	.short	(.L_177 - .L_176)


	//   ....[0]....
.L_176:
        /*0060*/ 	.word	0x000006e0


	//   ....[1]....
        /*0064*/ 	.word	0x00000770


	//----- nvinfo : EIATTR_CBANK_PARAM_SIZE
	.align		4
.L_177:
        /*0068*/ 	.byte	0x03, 0x19
        /*006a*/ 	.short	0x0018


	//----- nvinfo : EIATTR_PARAM_CBANK
	.align		4
        /*006c*/ 	.byte	0x04, 0x0a
        /*006e*/ 	.short	(.L_179 - .L_178)
	.align		4
.L_178:
        /*0070*/ 	.word	index@(.nv.constant0._Z10fw_kernel1PfPijj)
        /*0074*/ 	.short	0x0380
        /*0076*/ 	.short	0x0018


	//----- nvinfo : EIATTR_SW_WAR
	.align		4
.L_179:
        /*0078*/ 	.byte	0x04, 0x36
        /*007a*/ 	.short	(.L_181 - .L_180)
.L_180:
        /*007c*/ 	.word	0x00000008
.L_181:


//--------------------- .nv.callgraph             --------------------------
	.section	.nv.callgraph,"",@"SHT_CUDA_CALLGRAPH"
	.align	4
	.sectionentsize	8
	.align		4
        /*0000*/ 	.word	0x00000000
	.align		4
        /*0004*/ 	.word	0xffffffff
	.align		4
        /*0008*/ 	.word	0x00000000
	.align		4
        /*000c*/ 	.word	0xfffffffe
	.align		4
        /*0010*/ 	.word	0x00000000
	.align		4
        /*0014*/ 	.word	0xfffffffd
	.align		4
        /*0018*/ 	.word	0x00000000
	.align		4
        /*001c*/ 	.word	0xfffffffc


//--------------------- .text._Z19minplus_kernel_pathPfS_PiS_S0_iii --------------------------
	.section	.text._Z19minplus_kernel_pathPfS_PiS_S0_iii,"ax",@progbits
	.align	128
        .global         _Z19minplus_kernel_pathPfS_PiS_S0_iii
        .type           _Z19minplus_kernel_pathPfS_PiS_S0_iii,@function
        .size           _Z19minplus_kernel_pathPfS_PiS_S0_iii,(.L_x_60 - _Z19minplus_kernel_pathPfS_PiS_S0_iii)
        .other          _Z19minplus_kernel_pathPfS_PiS_S0_iii,@"STO_CUDA_ENTRY STV_DEFAULT"
_Z19minplus_kernel_pathPfS_PiS_S0_iii:
.text._Z19minplus_kernel_pathPfS_PiS_S0_iii:
[----:B------:R-:W-:Y:S01]  /*0000*/  LDC R1, c[0x0][0x37c] ;  /* 0x0000df00ff017b82 */ /* 0x000fe20000000800 */
[----:B------:R-:W0:Y:S07]  /*0010*/  S2R R18, SR_TID.X ;  /* 0x0000000000127919 */ /* 0x000e2e0000002100 */
[----:B------:R-:W1:Y:S01]  /*0020*/  LDC R0, c[0x0][0x364] ;  /* 0x0000d900ff007b82 */ /* 0x000e620000000800 */
[----:B------:R-:W2:Y:S01]  /*0030*/  LDCU.64 UR6, c[0x0][0x3a8] ;  /* 0x00007500ff0677ac */ /* 0x000ea20008000a00 */
[----:B------:R-:W-:Y:S01]  /*0040*/  BSSY.RECONVERGENT B0, `(.L_x_0) ;  /* 0x0000015000007945 */ /* 0x000fe20003800200 */
[----:B------:R-:W1:Y:S01]  /*0050*/  S2R R17, SR_TID.Y ;  /* 0x0000000000117919 */ /* 0x000e620000002200 */
[----:B------:R-:W-:Y:S01]  /*0060*/  HFMA2 R14, -RZ, RZ, 18.96875, -1.03125 ;  /* 0x4cbebc20ff0e7431 */ /* 0x000fe200000001ff */
[----:B------:R-:W3:Y:S01]  /*0070*/  LDCU.64 UR10, c[0x0][0x358] ;  /* 0x00006b00ff0a77ac */ /* 0x000ee20008000a00 */
[----:B------:R-:W-:-:S02]  /*0080*/  IMAD.MOV.U32 R16, RZ, RZ, -0x1 ;  /* 0xffffffffff107424 */ /* 0x000fc400078e00ff */
[----:B------:R-:W0:Y:S08]  /*0090*/  S2UR UR5, SR_CTAID.X ;  /* 0x00000000000579c3 */ /* 0x000e300000002500 */
[----:B------:R-:W0:Y:S01]  /*00a0*/  LDC R19, c[0x0][0x360] ;  /* 0x0000d800ff137b82 */ /* 0x000e220000000800 */
[----:B--2---:R-:W-:-:S07]  /*00b0*/  MOV R12, UR7 ;  /* 0x00000007000c7c02 */ /* 0x004fce0008000f00 */
[----:B------:R-:W1:Y:S01]  /*00c0*/  S2UR UR4, SR_CTAID.Y ;  /* 0x00000000000479c3 */ /* 0x000e620000002600 */
[----:B0-----:R-:W-:-:S05]  /*00d0*/  IMAD R19, R19, UR5, R18 ;  /* 0x0000000513137c24 */ /* 0x001fca000f8e0212 */
[----:B------:R-:W-:Y:S01]  /*00e0*/  ISETP.GE.AND P0, PT, R19, R12, PT ;  /* 0x0000000c1300720c */ /* 0x000fe20003f06270 */
[----:B-1----:R-:W-:-:S05]  /*00f0*/  IMAD R21, R0, UR4, R17 ;  /* 0x0000000400157c24 */ /* 0x002fca000f8e0211 */
[----:B------:R-:W-:-:S13]  /*0100*/  ISETP.LT.AND P0, PT, R21, UR6, !P0 ;  /* 0x0000000615007c0c */ /* 0x000fda000c701270 */
[----:B---3--:R-:W-:Y:S05]  /*0110*/  @!P0 BRA `(.L_x_1) ;  /* 0x00000000001c8947 */ /* 0x008fea0003800000 */
[----:B------:R-:W0:Y:S01]  /*0120*/  LDC.64 R14, c[0x0][0x398] ;  /* 0x0000e600ff0e7b82 */ /* 0x000e220000000a00 */
[----:B------:R-:W-:-:S07]  /*0130*/  IMAD R5, R21, R12, R19 ;  /* 0x0000000c15057224 */ /* 0x000fce00078e0213 */
[----:B------:R-:W1:Y:S01]  /*0140*/  LDC.64 R2, c[0x0][0x3a0] ;  /* 0x0000e800ff027b82 */ /* 0x000e620000000a00 */
[----:B0-----:R-:W-:-:S06]  /*0150*/  IMAD.WIDE R14, R5, 0x4, R14 ;  /* 0x00000004050e7825 */ /* 0x001fcc00078e020e */
[----:B------:R0:W5:Y:S01]  /*0160*/  LDG.E R14, desc[UR10][R14.64] ;  /* 0x0000000a0e0e7981 */ /* 0x000162000c1e1900 */
[----:B-1----:R-:W-:-:S05]  /*0170*/  IMAD.WIDE R2, R5, 0x4, R2 ;  /* 0x0000000405027825 */ /* 0x002fca00078e0202 */
[----:B------:R0:W5:Y:S02]  /*0180*/  LDG.E R16, desc[UR10][R2.64] ;  /* 0x0000000a02107981 */ /* 0x000164000c1e1900 */
.L_x_1:
[----:B------:R-:W-:Y:S05]  /*0190*/  BSYNC.RECONVERGENT B0 ;  /* 0x0000000000007941 */ /* 0x000fea0003800200 */
.L_x_0:
[----:B------:R-:W1:Y:S02]  /*01a0*/  LDCU UR12, c[0x0][0x3b0] ;  /* 0x00007600ff0c77ac */ /* 0x000e640008000800 */
[----:B-1----:R-:W-:-:S09]  /*01b0*/  UISETP.GE.AND UP0, UPT, UR12, -0x1e, UPT ;  /* 0xffffffe20c00788c */ /* 0x002fd2000bf06270 */
[----:B------:R-:W-:Y:S05]  /*01c0*/  BRA.U !UP0, `(.L_x_2) ;  /* 0x0000000d08747547 */ /* 0x000fea000b800000 */
[----:B------:R-:W1:Y:S01]  /*01d0*/  S2UR UR8, SR_CgaCtaId ;  /* 0x00000000000879c3 */ /* 0x000e620000008800 */
[----:B------:R-:W-:Y:S01]  /*01e0*/  UMOV UR6, 0x400 ;  /* 0x0000040000067882 */ /* 0x000fe20000000000 */
[----:B------:R-:W-:Y:S01]  /*01f0*/  UIADD3 UR4, UPT, UPT, UR12, -0x1, URZ ;  /* 0xffffffff0c047890 */ /* 0x000fe2000fffe0ff */
[----:B0-----:R-:W-:Y:S01]  /*0200*/  IMAD R15, R17, R12, R19 ;  /* 0x0000000c110f7224 */ /* 0x001fe200078e0213 */
[----:B------:R-:W-:Y:S01]  /*0210*/  UIADD3 UR7, UPT, UPT, UR6, 0x1000, URZ ;  /* 0x0000100006077890 */ /* 0x000fe2000fffe0ff */
[----:B------:R-:W-:Y:S01]  /*0220*/  IMAD R13, R21, UR12, R18 ;  /* 0x0000000c150d7c24 */ /* 0x000fe2000f8e0212 */
[----:B------:R-:W-:Y:S02]  /*0230*/  USHF.R.S32.HI UR5, URZ, 0x1f, UR4 ;  /* 0x0000001fff057899 */ /* 0x000fe40008011404 */
[----:B------:R-:W0:Y:S01]  /*0240*/  LDC R0, c[0x0][0x3ac] ;  /* 0x0000eb00ff007b82 */ /* 0x000e220000000800 */
[----:B------:R-:W2:Y:S01]  /*0250*/  LDCU UR13, c[0x0][0x3b0] ;  /* 0x00007600ff0d77ac */ /* 0x000ea20008000800 */
[----:B------:R-:W-:Y:S01]  /*0260*/  ULEA.HI UR5, UR5, UR4, URZ, 0x5 ;  /* 0x0000000405057291 */ /* 0x000fe2000f8f28ff */
[----:B------:R-:W3:Y:S03]  /*0270*/  LDCU UR14, c[0x0][0x3a8] ;  /* 0x00007500ff0e77ac */ /* 0x000ee60008000800 */
[----:B------:R-:W-:-:S04]  /*0280*/  USHF.R.S32.HI UR5, URZ, 0x5, UR5 ;  /* 0x00000005ff057899 */ /* 0x000fc80008011405 */
[----:B------:R-:W-:Y:S02]  /*0290*/  UIADD3 UR5, UPT, UPT, -UR5, URZ, URZ ;  /* 0x000000ff05057290 */ /* 0x000fe4000fffe1ff */
[----:B-1----:R-:W-:Y:S02]  /*02a0*/  ULEA UR9, UR8, UR6, 0x18 ;  /* 0x0000000608097291 */ /* 0x002fe4000f8ec0ff */
[----:B------:R-:W-:Y:S02]  /*02b0*/  UIADD3 UR6, UPT, UPT, UR6, 0x2000, URZ ;  /* 0x0000200006067890 */ /* 0x000fe4000fffe0ff */
[----:B------:R-:W-:Y:S02]  /*02c0*/  ULEA UR7, UR8, UR7, 0x18 ;  /* 0x0000000708077291 */ /* 0x000fe4000f8ec0ff */
[----:B------:R-:W-:Y:S01]  /*02d0*/  ULEA UR6, UR8, UR6, 0x18 ;  /* 0x0000000608067291 */ /* 0x000fe2000f8ec0ff */
[----:B------:R-:W-:-:S03]  /*02e0*/  LEA R7, R17, UR9, 0x2 ;  /* 0x0000000911077c11 */ /* 0x000fc6000f8e10ff */
[C---:B------:R-:W-:Y:S02]  /*02f0*/  LEA R3, R18.reuse, UR7, 0x7 ;  /* 0x0000000712037c11 */ /* 0x040fe4000f8e38ff */
[C---:B------:R-:W-:Y:S01]  /*0300*/  LEA R4, R18.reuse, UR6, 0x7 ;  /* 0x0000000612047c11 */ /* 0x040fe2000f8e38ff */
[----:B------:R-:W-:Y:S01]  /*0310*/  IMAD R6, R18, 0x80, R7 ;  /* 0x0000008012067824 */ /* 0x000fe200078e0207 */
[----:B------:R-:W-:-:S03]  /*0320*/  LEA R5, R17, R3, 0x2 ;  /* 0x0000000311057211 */ /* 0x000fc600078e10ff */
[----:B--23--:R-:W-:-:S07]  /*0330*/  IMAD R2, R17, 0x4, R4 ;  /* 0x0000000411027824 */ /* 0x00cfce00078e0204 */
.L_x_3:
[----:B------:R-:W-:Y:S01]  /*0340*/  ISETP.GE.AND P1, PT, R17, UR13, PT ;  /* 0x0000000d11007c0c */ /* 0x000fe2000bf26270 */
[----:B------:R-:W-:Y:S01]  /*0350*/  IMAD.MOV.U32 R27, RZ, RZ, 0x4cbebc20 ;  /* 0x4cbebc20ff1b7424 */ /* 0x000fe200078e00ff */
[----:B0-----:R-:W-:Y:S02]  /*0360*/  MOV R12, R0 ;  /* 0x00000000000c7202 */ /* 0x001fe40000000f00 */
[----:B------:R-:W-:Y:S02]  /*0370*/  ISETP.GE.AND P2, PT, R18, UR13, PT ;  /* 0x0000000d12007c0c */ /* 0x000fe4000bf46270 */
[----:B------:R-:W-:Y:S02]  /*0380*/  ISETP.GE.OR P1, PT, R19, R12, P1 ;  /* 0x0000000c1300720c */ /* 0x000fe40000f26670 */
[----:B------:R-:W-:-:S11]  /*0390*/  ISETP.GE.OR P2, PT, R21, UR14, P2 ;  /* 0x0000000e15007c0c */ /* 0x000fd60009746670 */
[----:B------:R-:W0:Y:S08]  /*03a0*/  @!P1 LDC.64 R8, c[0x0][0x390] ;  /* 0x0000e400ff089b82 */ /* 0x000e300000000a00 */
[----:B-1----:R-:W1:Y:S08]  /*03b0*/  @!P2 LDC.64 R22, c[0x0][0x380] ;  /* 0x0000e000ff16ab82 */ /* 0x002e700000000a00 */
[----:B------:R-:W2:Y:S01]  /*03c0*/  @!P1 LDC.64 R10, c[0x0][0x388] ;  /* 0x0000e200ff0a9b82 */ /* 0x000ea20000000a00 */
[----:B0-----:R-:W-:-:S05]  /*03d0*/  @!P1 IMAD.WIDE R8, R15, 0x4, R8 ;  /* 0x000000040f089825 */ /* 0x001fca00078e0208 */
[----:B------:R-:W3:Y:S01]  /*03e0*/  @!P1 LDG.E R29, desc[UR10][R8.64] ;  /* 0x0000000a081d9981 */ /* 0x000ee2000c1e1900 */
[----:B-1----:R-:W-:-:S05]  /*03f0*/  @!P2 IMAD.WIDE R22, R13, 0x4, R22 ;  /* 0x000000040d16a825 */ /* 0x002fca00078e0216 */
[----:B------:R-:W4:Y:S01]  /*0400*/  @!P2 LDG.E R27, desc[UR10][R22.64] ;  /* 0x0000000a161ba981 */ /* 0x000f22000c1e1900 */
[----:B--2---:R-:W-:-:S06]  /*0410*/  @!P1 IMAD.WIDE R24, R15, 0x4, R10 ;  /* 0x000000040f189825 */ /* 0x004fcc00078e020a */
[----:B------:R-:W2:Y:S01]  /*0420*/  @!P1 LDG.E R24, desc[UR10][R24.64] ;  /* 0x0000000a18189981 */ /* 0x000ea2000c1e1900 */
[----:B------:R-:W-:Y:S02]  /*0430*/  HFMA2 R26, -RZ, RZ, 18.96875, -1.03125 ;  /* 0x4cbebc20ff1a7431 */ /* 0x000fe400000001ff */
[----:B------:R-:W-:Y:S01]  /*0440*/  @P1 IMAD.MOV.U32 R29, RZ, RZ, -0x1 ;  /* 0xffffffffff1d1424 */ /* 0x000fe200078e00ff */
[----:B----4-:R-:W-:Y:S04]  /*0450*/  STS [R6], R27 ;  /* 0x0000001b06007388 */ /* 0x010fe80000000800 */
[----:B--2---:R-:W-:Y:S04]  /*0460*/  @!P1 STS [R5], R24 ;  /* 0x0000001805009388 */ /* 0x004fe80000000800 */
[----:B------:R-:W-:Y:S04]  /*0470*/  @P1 STS [R5], R26 ;  /* 0x0000001a05001388 */ /* 0x000fe80000000800 */
[----:B---3--:R-:W-:Y:S01]  /*0480*/  STS [R2], R29 ;  /* 0x0000001d02007388 */ /* 0x008fe20000000800 */
[----:B------:R-:W-:Y:S06]  /*0490*/  BAR.SYNC.DEFER_BLOCKING 0x0 ;  /* 0x0000000000007b1d */ /* 0x000fec0000010000 */
[----:B------:R-:W-:Y:S04]  /*04a0*/  LDS R20, [R7] ;  /* 0x0000000007147984 */ /* 0x000fe80000000800 */
[----:B------:R-:W0:Y:S04]  /*04b0*/  LDS.128 R8, [R3] ;  /* 0x0000000003087984 */ /* 0x000e280000000c00 */
[----:B------:R-:W1:Y:S04]  /*04c0*/  LDS R22, [R7+0x80] ;  /* 0x0000800007167984 */ /* 0x000e680000000800 */
[----:B------:R-:W2:Y:S01]  /*04d0*/  LDS R23, [R7+0x100] ;  /* 0x0001000007177984 */ /* 0x000ea20000000800 */
[----:B0-----:R-:W-:-:S03]  /*04e0*/  FADD R25, R20, R8 ;  /* 0x0000000814197221 */ /* 0x001fc60000000000 */
[----:B------:R-:W0:Y:S02]  /*04f0*/  LDS R8, [R7+0x180] ;  /* 0x0001800007087984 */ /* 0x000e240000000800 */
[-C--:B-----5:R-:W-:Y:S01]  /*0500*/  FSETP.GT.AND P1, PT, R14, R25.reuse, PT ;  /* 0x000000190e00720b */ /* 0x0a0fe20003f24000 */
[----:B-1----:R-:W-:Y:S01]  /*0510*/  FADD R9, R22, R9 ;  /* 0x0000000916097221 */ /* 0x002fe20000000000 */
[----:B------:R-:W-:Y:S11]  /*0520*/  LDS R20, [R7+0x280] ;  /* 0x0002800007147984 */ /* 0x000ff60000000800 */
[----:B------:R-:W-:Y:S01]  /*0530*/  @P1 MOV R14, R25 ;  /* 0x00000019000e1202 */ /* 0x000fe20000000f00 */
[----:B------:R-:W-:Y:S03]  /*0540*/  @P1 LDS R16, [R4] ;  /* 0x0000000004101984 */ /* 0x000fe60000000800 */
[----:B------:R-:W-:Y:S01]  /*0550*/  FSETP.GT.AND P1, PT, R14, R9, PT ;  /* 0x000000090e00720b */ /* 0x000fe20003f24000 */
[----:B--2---:R-:W-:-:S02]  /*0560*/  FADD R25, R23, R10 ;  /* 0x0000000a17197221 */ /* 0x004fc40000000000 */
[----:B------:R-:W-:Y:S10]  /*0570*/  LDS R23, [R7+0x200] ;  /* 0x0002000007177984 */ /* 0x000ff40000000800 */
[----:B------:R-:W-:Y:S01]  /*0580*/  @P1 IMAD.MOV.U32 R14, RZ, RZ, R9 ;  /* 0x000000ffff0e1224 */ /* 0x000fe200078e0009 */
[----:B------:R-:W-:Y:S01]  /*0590*/  @P1 LDS R16, [R4+0x4] ;  /* 0x0000040004101984 */ /* 0x000fe20000000800 */
[----:B0-----:R-:W-:-:S03]  /*05a0*/  FADD R27, R8, R11 ;  /* 0x0000000b081b7221 */ /* 0x001fc60000000000 */
[----:B------:R-:W0:Y:S01]  /*05b0*/  LDS.128 R8, [R3+0x10] ;  /* 0x0000100003087984 */ /* 0x000e220000000c00 */
[----:B------:R-:W-:-:S13]  /*05c0*/  FSETP.GT.AND P1, PT, R14, R25, PT ;  /* 0x000000190e00720b */ /* 0x000fda0003f24000 */
[----:B------:R-:W-:Y:S01]  /*05d0*/  @P1 MOV R14, R25 ;  /* 0x00000019000e1202 */ /* 0x000fe20000000f00 */
[----:B------:R-:W-:Y:S03]  /*05e0*/  @P1 LDS R16, [R4+0x8] ;  /* 0x0000080004101984 */ /* 0x000fe60000000800 */
[----:B------:R-:W-:-:S13]  /*05f0*/  FSETP.GT.AND P1, PT, R14, R27, PT ;  /* 0x0000001b0e00720b */ /* 0x000fda0003f24000 */
[----:B------:R-:W-:Y:S01]  /*0600*/  @P1 IMAD.MOV.U32 R14, RZ, RZ, R27 ;  /* 0x000000ffff0e1224 */ /* 0x000fe200078e001b */
[----:B------:R-:W-:Y:S01]  /*0610*/  @P1 LDS R16, [R4+0xc] ;  /* 0x00000c0004101984 */ /* 0x000fe20000000800 */
[----:B0-----:R-:W-:-:S03]  /*0620*/  FADD R25, R23, R8 ;  /* 0x0000000817197221 */ /* 0x001fc60000000000 */
[----:B------:R-:W0:Y:S04]  /*0630*/  LDS R23, [R7+0x300] ;  /* 0x0003000007177984 */ /* 0x000e280000000800 */
[----:B------:R-:W1:Y:S01]  /*0640*/  LDS R8, [R7+0x380] ;  /* 0x0003800007087984 */ /* 0x000e620000000800 */
[-C--:B------:R-:W-:Y:S01]  /*0650*/  FSETP.GT.AND P1, PT, R14, R25.reuse, PT ;  /* 0x000000190e00720b */ /* 0x080fe20003f24000 */
[----:B------:R-:W-:Y:S02]  /*0660*/  FADD R9, R20, R9 ;  /* 0x0000000914097221 */ /* 0x000fe40000000000 */
[----:B------:R-:W-:Y:S10]  /*0670*/  LDS R20, [R7+0x480] ;  /* 0x0004800007147984 */ /* 0x000ff40000000800 */
[----:B------:R-:W-:Y:S01]  /*0680*/  @P1 MOV R14, R25 ;  /* 0x00000019000e1202 */ /* 0x000fe20000000f00 */
[----:B------:R-:W-:Y:S03]  /*0690*/  @P1 LDS R16, [R4+0x10] ;  /* 0x0000100004101984 */ /* 0x000fe60000000800 */
[----:B------:R-:W-:-:S13]  /*06a0*/  FSETP.GT.AND P1, PT, R14, R9, PT ;  /* 0x000000090e00720b */ /* 0x000fda0003f24000 */
[----:B------:R-:W-:Y:S01]  /*06b0*/  @P1 IMAD.MOV.U32 R14, RZ, RZ, R9 ;  /* 0x000000ffff0e1224 */ /* 0x000fe200078e0009 */
[----:B------:R-:W-:Y:S01]  /*06c0*/  @P1 LDS R16, [R4+0x14] ;  /* 0x0000140004101984 */ /* 0x000fe20000000800 */
[----:B0-----:R-:W-:-:S03]  /*06d0*/  FADD R25, R23, R10 ;  /* 0x0000000a17197221 */ /* 0x001fc60000000000 */
[----:B------:R-:W-:Y:S01]  /*06e0*/  LDS R23, [R7+0x400] ;  /* 0x0004000007177984 */ /* 0x000fe20000000800 */
[----:B-1----:R-:W-:-:S03]  /*06f0*/  FADD R27, R8, R11 ;  /* 0x0000000b081b7221 */ /* 0x002fc60000000000 */
        /* <DEDUP_REMOVED lines=113> */
[----:B------:R-:W0:Y:S02]  /*0e10*/  LDS R23, [R7+0xf00] ;  /* 0x000f000007177984 */ /* 0x000e240000000800 */
[----:B------:R-:W-:Y:S02]  /*0e20*/  FSETP.GT.AND P1, PT, R14, R25, PT ;  /* 0x000000190e00720b */ /* 0x000fe40003f24000 */
[----:B------:R-:W1:Y:S01]  /*0e30*/  LDS R8, [R7+0xf80] ;  /* 0x000f800007087984 */ /* 0x000e620000000800 */
[----:B------:R-:W-:-:S10]  /*0e40*/  FADD R9, R20, R9 ;  /* 0x0000000914097221 */ /* 0x000fd40000000000 */
[----:B------:R-:W-:Y:S01]  /*0e50*/  @P1 MOV R14, R25 ;  /* 0x00000019000e1202 */ /* 0x000fe20000000f00 */
[----:B------:R2:W3:Y:S03]  /*0e60*/  @P1 LDS R16, [R4+0x70] ;  /* 0x0000700004101984 */ /* 0x0004e60000000800 */
[----:B------:R-:W-:-:S13]  /*0e70*/  FSETP.GT.AND P1, PT, R14, R9, PT ;  /* 0x000000090e00720b */ /* 0x000fda0003f24000 */
[----:B------:R-:W-:Y:S01]  /*0e80*/  @P1 MOV R14, R9 ;  /* 0x00000009000e1202 */ /* 0x000fe20000000f00 */
[----:B------:R2:W4:Y:S01]  /*0e90*/  @P1 LDS R16, [R4+0x74] ;  /* 0x0000740004101984 */ /* 0x0005220000000800 */
[----:B0-----:R-:W-:-:S05]  /*0ea0*/  FADD R23, R23, R10 ;  /* 0x0000000a17177221 */ /* 0x001fca0000000000 */
[----:B------:R-:W-:Y:S01]  /*0eb0*/  FSETP.GT.AND P1, PT, R14, R23, PT ;  /* 0x000000170e00720b */ /* 0x000fe20003f24000 */
[----:B-1----:R-:W-:-:S12]  /*0ec0*/  FADD R11, R8, R11 ;  /* 0x0000000b080b7221 */ /* 0x002fd80000000000 */
[----:B------:R-:W-:Y:S01]  /*0ed0*/  @P1 IMAD.MOV.U32 R14, RZ, RZ, R23 ;  /* 0x000000ffff0e1224 */ /* 0x000fe200078e0017 */
[----:B------:R2:W1:Y:S04]  /*0ee0*/  @P1 LDS R16, [R4+0x78] ;  /* 0x0000780004101984 */ /* 0x0004680000000800 */
[----:B------:R-:W-:Y:S01]  /*0ef0*/  FSETP.GT.AND P1, PT, R14, R11, PT ;  /* 0x0000000b0e00720b */ /* 0x000fe20003f24000 */
[----:B------:R-:W-:-:S12]  /*0f00*/  UIADD3 UR5, UPT, UPT, UR5, 0x1, URZ ;  /* 0x0000000105057890 */ /* 0x000fd8000fffe0ff */
[----:B------:R2:W0:Y:S01]  /*0f10*/  @P1 LDS R16, [R4+0x7c] ;  /* 0x00007c0004101984 */ /* 0x0004220000000800 */
[----:B------:R-:W-:Y:S01]  /*0f20*/  UISETP.NE.AND UP0, UPT, UR5, 0x1, UPT ;  /* 0x000000010500788c */ /* 0x000fe2000bf05270 */
[----:B------:R-:W-:Y:S01]  /*0f30*/  @P1 MOV R14, R11 ;  /* 0x0000000b000e1202 */ /* 0x000fe20000000f00 */
[----:B------:R-:W-:Y:S01]  /*0f40*/  VIADD R18, R18, 0x20 ;  /* 0x0000002012127836 */ /* 0x000fe20000000000 */
[----:B------:R-:W-:Y:S02]  /*0f50*/  IADD3 R17, PT, PT, R17, 0x20, RZ ;  /* 0x0000002011117810 */ /* 0x000fe40007ffe0ff */
[----:B------:R-:W-:Y:S02]  /*0f60*/  IADD3 R13, PT, PT, R13, 0x20, RZ ;  /* 0x000000200d0d7810 */ /* 0x000fe40007ffe0ff */
[----:B------:R-:W-:Y:S01]  /*0f70*/  LEA R15, R12, R15, 0x5 ;  /* 0x0000000f0c0f7211 */ /* 0x000fe200078e28ff */
[----:B------:R-:W-:Y:S06]  /*0f80*/  BAR.SYNC.DEFER_BLOCKING 0x0 ;  /* 0x0000000000007b1d */ /* 0x000fec0000010000 */
[----:B--234-:R-:W-:Y:S05]  /*0f90*/  BRA.U UP0, `(.L_x_3) ;  /* 0xfffffff100e87547 */ /* 0x01cfea000b83ffff */
.L_x_2:
[----:B------:R-:W-:Y:S05]  /*0fa0*/  @!P0 EXIT ;  /* 0x000000000000894d */ /* 0x000fea0003800000 */
[----:B0-----:R-:W0:Y:S01]  /*0fb0*/  LDC.64 R2, c[0x0][0x398] ;  /* 0x0000e600ff027b82 */ /* 0x001e220000000a00 */
[----:B------:R-:W-:-:S07]  /*0fc0*/  IMAD R19, R21, R12, R19 ;  /* 0x0000000c15137224 */ /* 0x000fce00078e0213 */
[----:B------:R-:W2:Y:S01]  /*0fd0*/  LDC.64 R4, c[0x0][0x3a0] ;  /* 0x0000e800ff047b82 */ /* 0x000ea20000000a00 */
[----:B0-----:R-:W-:-:S05]  /*0fe0*/  IMAD.WIDE R2, R19, 0x4, R2 ;  /* 0x0000000413027825 */ /* 0x001fca00078e0202 */
[----:B-----5:R-:W-:Y:S01]  /*0ff0*/  STG.E desc[UR10][R2.64], R14 ;  /* 0x0000000e02007986 */ /* 0x020fe2000c10190a */
[----:B--2---:R-:W-:-:S05]  /*1000*/  IMAD.WIDE R4, R19, 0x4, R4 ;  /* 0x0000000413047825 */ /* 0x004fca00078e0204 */
[----:B-1----:R-:W-:Y:S01]  /*1010*/  STG.E desc[UR10][R4.64], R16 ;  /* 0x0000001004007986 */ /* 0x002fe2000c10190a */
[----:B------:R-:W-:Y:S05]  /*1020*/  EXIT ;  /* 0x000000000000794d */ /* 0x000fea0003800000 */
.L_x_4:
[----:B------:R-:W-:-:S00]  /*1030*/  BRA `(.L_x_4) ;  /* 0xfffffffc00fc7947 */ /* 0x000fc0000383ffff */
[----:B------:R-:W-:-:S00]  /*1040*/  NOP ;  /* 0x0000000000007918 */ /* 0x000fc00000000000 */
        /* <DEDUP_REMOVED lines=11> */
.L_x_60:


//--------------------- .text._Z19floyd_path_B_kernelPfPiS_S0_ii --------------------------
	.section	.text._Z19floyd_path_B_kernelPfPiS_S0_ii,"ax",@progbits
	.align	128
        .global         _Z19floyd_path_B_kernelPfPiS_S0_ii
        .type           _Z19floyd_path_B_kernelPfPiS_S0_ii,@function
        .size           _Z19floyd_path_B_kernelPfPiS_S0_ii,(.L_x_61 - _Z19floyd_path_B_kernelPfPiS_S0_ii)
        .other          _Z19floyd_path_B_kernelPfPiS_S0_ii,@"STO_CUDA_ENTRY STV_DEFAULT"
_Z19floyd_path_B_kernelPfPiS_S0_ii:
.text._Z19floyd_path_B_kernelPfPiS_S0_ii:
[----:B------:R-:W-:Y:S01]  /*0000*/  LDC R1, c[0x0][0x37c] ;  /* 0x0000df00ff017b82 */ /* 0x000fe20000000800 */
[----:B------:R-:W0:Y:S07]  /*0010*/  S2R R25, SR_TID.X ;  /* 0x0000000000197919 */ /* 0x000e2e0000002100 */
[----:B------:R-:W1:Y:S01]  /*0020*/  S2UR UR4, SR_CTAID.X ;  /* 0x00000000000479c3 */ /* 0x000e620000002500 */
[----:B------:R-:W2:Y:S01]  /*0030*/  LDCU UR8, c[0x0][0x364] ;  /* 0x00006c80ff0877ac */ /* 0x000ea20008000800 */
[----:B------:R-:W2:Y:S01]  /*0040*/  S2R R2, SR_CTAID.Y ;  /* 0x0000000000027919 */ /* 0x000ea20000002600 */
[----:B------:R-:W1:Y:S01]  /*0050*/  LDCU UR5, c[0x0][0x360] ;  /* 0x00006c00ff0577ac */ /* 0x000e620008000800 */
[----:B------:R-:W2:Y:S01]  /*0060*/  S2R R5, SR_TID.Y ;  /* 0x0000000000057919 */ /* 0x000ea20000002200 */
[----:B------:R-:W3:Y:S01]  /*0070*/  LDCU.64 UR6, c[0x0][0x3a0] ;  /* 0x00007400ff0677ac */ /* 0x000ee20008000a00 */
[----:B-1----:R-:W-:Y:S01]  /*0080*/  UIMAD UR5, UR5, UR4, URZ ;  /* 0x00000004050572a4 */ /* 0x002fe2000f8e02ff */
[----:B---3--:R-:W-:-:S05]  /*0090*/  MOV R0, UR7 ;  /* 0x0000000700007c02 */ /* 0x008fca0008000f00 */
[----:B0-----:R-:W-:-:S04]  /*00a0*/  IADD3 R3, PT, PT, R25, UR5, RZ ;  /* 0x0000000519037c10 */ /* 0x001fc8000fffe0ff */
[----:B------:R-:W-:Y:S01]  /*00b0*/  ISETP.GE.AND P0, PT, R3, R0, PT ;  /* 0x000000000300720c */ /* 0x000fe20003f06270 */
[----:B--2---:R-:W-:-:S05]  /*00c0*/  IMAD R2, R2, UR8, R5 ;  /* 0x0000000802027c24 */ /* 0x004fca000f8e0205 */
[----:B------:R-:W-:-:S13]  /*00d0*/  ISETP.GE.OR P0, PT, R2, UR6, P0 ;  /* 0x0000000602007c0c */ /* 0x000fda0008706670 */
[----:B------:R-:W-:Y:S05]  /*00e0*/  @P0 EXIT ;  /* 0x000000000000094d */ /* 0x000fea0003800000 */
[----:B------:R-:W-:Y:S01]  /*00f0*/  UISETP.GE.U32.AND UP0, UPT, UR6, 0x8, UPT ;  /* 0x000000080600788c */ /* 0x000fe2000bf06070 */
[----:B------:R-:W-:Y:S02]  /*0100*/  HFMA2 R5, -RZ, RZ, 18.96875, -1.03125 ;  /* 0x4cbebc20ff057431 */ /* 0x000fe400000001ff */
[----:B------:R-:W-:Y:S01]  /*0110*/  IMAD R4, R2, UR6, RZ ;  /* 0x0000000602047c24 */ /* 0x000fe2000f8e02ff */
[----:B------:R-:W-:Y:S01]  /*0120*/  MOV R6, 0xffffffff ;  /* 0xffffffff00067802 */ /* 0x000fe20000000f00 */
[----:B------:R-:W0:Y:S01]  /*0130*/  LDCU.64 UR8, c[0x0][0x358] ;  /* 0x00006b00ff0877ac */ /* 0x000e220008000a00 */
[----:B------:R-:W-:Y:S01]  /*0140*/  ULOP3.LUT UR7, UR6, 0x7, URZ, 0xc0, !UPT ;  /* 0x0000000706077892 */ /* 0x000fe2000f8ec0ff */
[----:B------:R-:W-:Y:S02]  /*0150*/  UMOV UR4, URZ ;  /* 0x000000ff00047c82 */ /* 0x000fe40008000000 */
[----:B------:R-:W-:Y:S09]  /*0160*/  BRA.U !UP0, `(.L_x_5) ;  /* 0x00000005089c7547 */ /* 0x000ff2000b800000 */
[----:B------:R-:W1:Y:S01]  /*0170*/  LDC.64 R6, c[0x0][0x380] ;  /* 0x0000e000ff067b82 */ /* 0x000e620000000a00 */
[----:B------:R-:W-:Y:S01]  /*0180*/  ULOP3.LUT UR4, UR6, 0x7ffffff8, URZ, 0xc0, !UPT ;  /* 0x7ffffff806047892 */ /* 0x000fe2000f8ec0ff */
[C-C-:B------:R-:W-:Y:S01]  /*0190*/  IMAD R9, R0.reuse, 0x3, R3.reuse ;  /* 0x0000000300097824 */ /* 0x140fe200078e0203 */
[C---:B------:R-:W-:Y:S01]  /*01a0*/  LEA R11, R0.reuse, R3, 0x2 ;  /* 0x00000003000b7211 */ /* 0x040fe200078e10ff */
[C-C-:B------:R-:W-:Y:S01]  /*01b0*/  IMAD R13, R0.reuse, 0x5, R3.reuse ;  /* 0x00000005000d7824 */ /* 0x140fe200078e0203 */
[----:B------:R-:W-:Y:S01]  /*01c0*/  MOV R5, 0x4cbebc20 ;  /* 0x4cbebc2000057802 */ /* 0x000fe20000000f00 */
[C---:B------:R-:W-:Y:S01]  /*01d0*/  IMAD R15, R0.reuse, 0x6, R3 ;  /* 0x00000006000f7824 */ /* 0x040fe200078e0203 */
[C---:B------:R-:W-:Y:S01]  /*01e0*/  IADD3 R25, PT, PT, R0.reuse, UR5, R25 ;  /* 0x0000000500197c10 */ /* 0x040fe2000fffe019 */
[--C-:B------:R-:W-:Y:S01]  /*01f0*/  IMAD R23, R0, 0x7, R3.reuse ;  /* 0x0000000700177824 */ /* 0x100fe200078e0203 */
[----:B------:R-:W-:Y:S01]  /*0200*/  UIADD3 UR5, UPT, UPT, -UR4, URZ, URZ ;  /* 0x000000ff04057290 */ /* 0x000fe2000fffe1ff */
[----:B------:R-:W-:-:S02]  /*0210*/  IMAD.MOV.U32 R27, RZ, RZ, R3 ;  /* 0x000000ffff1b7224 */ /* 0x000fc400078e0003 */
[----:B-1----:R-:W-:-:S03]  /*0220*/  IMAD.WIDE.U32 R6, R4, 0x4, R6 ;  /* 0x0000000404067825 */ /* 0x002fc600078e0006 */
[----:B------:R-:W-:Y:S02]  /*0230*/  IADD3 R16, P0, PT, R6, 0x10, RZ ;  /* 0x0000001006107810 */ /* 0x000fe40007f1e0ff */
[----:B------:R-:W-:Y:S02]  /*0240*/  MOV R6, 0xffffffff ;  /* 0xffffffff00067802 */ /* 0x000fe40000000f00 */
[----:B------:R-:W-:Y:S02]  /*0250*/  IADD3.X R17, PT, PT, RZ, R7, RZ, P0, !PT ;  /* 0x00000007ff117210 */ /* 0x000fe400007fe4ff */
[----:B------:R-:W-:-:S07]  /*0260*/  LEA R7, R0, R3, 0x1 ;  /* 0x0000000300077211 */ /* 0x000fce00078e08ff */
.L_x_6:
[----:B------:R-:W1:Y:S01]  /*0270*/  LDC.64 R18, c[0x0][0x390] ;  /* 0x0000e400ff127b82 */ /* 0x000e620000000a00 */
[----:B0-----:R-:W2:Y:S04]  /*0280*/  LDG.E R8, desc[UR8][R16.64+-0x10] ;  /* 0xfffff00810087981 */ /* 0x001ea8000c1e1900 */
[----:B------:R-:W3:Y:S03]  /*0290*/  LDG.E R10, desc[UR8][R16.64+-0xc] ;  /* 0xfffff408100a7981 */ /* 0x000ee6000c1e1900 */
[----:B------:R-:W0:Y:S01]  /*02a0*/  LDC R0, c[0x0][0x3a4] ;  /* 0x0000e900ff007b82 */ /* 0x000e220000000800 */
[----:B------:R-:W4:Y:S01]  /*02b0*/  LDG.E R12, desc[UR8][R16.64+-0x8] ;  /* 0xfffff808100c7981 */ /* 0x000f22000c1e1900 */
[----:B-1----:R-:W-:-:S05]  /*02c0*/  IMAD.WIDE R18, R27, 0x4, R18 ;  /* 0x000000041b127825 */ /* 0x002fca00078e0212 */
[----:B------:R0:W2:Y:S02]  /*02d0*/  LDG.E R21, desc[UR8][R18.64] ;  /* 0x0000000812157981 */ /* 0x0000a4000c1e1900 */
[----:B0-----:R-:W-:-:S05]  /*02e0*/  IMAD.WIDE R18, R0, 0x4, R18 ;  /* 0x0000000400127825 */ /* 0x001fca00078e0212 */
[----:B------:R-:W3:Y:S01]  /*02f0*/  LDG.E R22, desc[UR8][R18.64] ;  /* 0x0000000812167981 */ /* 0x000ee2000c1e1900 */
[----:B--2---:R-:W-:-:S05]  /*0300*/  FADD R8, R8, R21 ;  /* 0x0000001508087221 */ /* 0x004fca0000000000 */
[----:B------:R-:W-:-:S13]  /*0310*/  FSETP.GT.AND P0, PT, R5, R8, PT ;  /* 0x000000080500720b */ /* 0x000fda0003f04000 */
[----:B------:R-:W0:Y:S02]  /*0320*/  @P0 LDC.64 R20, c[0x0][0x398] ;  /* 0x0000e600ff140b82 */ /* 0x000e240000000a00 */
[----:B0-----:R-:W-:-:S05]  /*0330*/  @P0 IMAD.WIDE R28, R27, 0x4, R20 ;  /* 0x000000041b1c0825 */ /* 0x001fca00078e0214 */
[----:B-----5:R0:W2:Y:S01]  /*0340*/  @P0 LDG.E R6, desc[UR8][R28.64] ;  /* 0x000000081c060981 */ /* 0x0200a2000c1e1900 */
[----:B---3--:R-:W-:Y:S01]  /*0350*/  FADD R10, R10, R22 ;  /* 0x000000160a0a7221 */ /* 0x008fe20000000000 */
[----:B------:R-:W-:Y:S01]  /*0360*/  @P0 MOV R5, R8 ;  /* 0x0000000800050202 */ /* 0x000fe20000000f00 */
[----:B0-----:R-:W-:-:S05]  /*0370*/  IMAD.WIDE R28, R0, 0x4, R18 ;  /* 0x00000004001c7825 */ /* 0x001fca00078e0212 */
[----:B------:R-:W4:Y:S01]  /*0380*/  LDG.E R14, desc[UR8][R28.64] ;  /* 0x000000081c0e7981 */ /* 0x000f22000c1e1900 */
[----:B------:R-:W-:-:S13]  /*0390*/  FSETP.GT.AND P0, PT, R5, R10, PT ;  /* 0x0000000a0500720b */ /* 0x000fda0003f04000 */
[----:B------:R-:W0:Y:S02]  /*03a0*/  @P0 LDC.64 R18, c[0x0][0x398] ;  /* 0x0000e600ff120b82 */ /* 0x000e240000000a00 */
[----:B0-----:R-:W-:-:S05]  /*03b0*/  @P0 IMAD.WIDE R20, R25, 0x4, R18 ;  /* 0x0000000419140825 */ /* 0x001fca00078e0212 */
[----:B--2---:R0:W2:Y:S01]  /*03c0*/  @P0 LDG.E R6, desc[UR8][R20.64] ;  /* 0x0000000814060981 */ /* 0x0040a2000c1e1900 */
[----:B------:R-:W-:-:S03]  /*03d0*/  @P0 MOV R5, R10 ;  /* 0x0000000a00050202 */ /* 0x000fc60000000f00 */
[----:B------:R-:W3:Y:S01]  /*03e0*/  LDG.E R10, desc[UR8][R16.64] ;  /* 0x00000008100a7981 */ /* 0x000ee2000c1e1900 */
[----:B0-----:R-:W-:-:S04]  /*03f0*/  IMAD.WIDE R20, R0, 0x4, R28 ;  /* 0x0000000400147825 */ /* 0x001fc800078e021c */
[----:B----4-:R-:W-:Y:S01]  /*0400*/  FADD R8, R12, R14 ;  /* 0x0000000e0c087221 */ /* 0x010fe20000000000 */
[----:B------:R-:W4:Y:S04]  /*0410*/  LDG.E R22, desc[UR8][R20.64] ;  /* 0x0000000814167981 */ /* 0x000f28000c1e1900 */
[----:B------:R-:W4:Y:S01]  /*0420*/  LDG.E R14, desc[UR8][R16.64+-0x4] ;  /* 0xfffffc08100e7981 */ /* 0x000f22000c1e1900 */
[----:B------:R-:W-:-:S13]  /*0430*/  FSETP.GT.AND P0, PT, R5, R8, PT ;  /* 0x000000080500720b */ /* 0x000fda0003f04000 */
[----:B------:R-:W0:Y:S02]  /*0440*/  @P0 LDC.64 R18, c[0x0][0x398] ;  /* 0x0000e600ff120b82 */ /* 0x000e240000000a00 */
[----:B0-----:R-:W-:-:S05]  /*0450*/  @P0 IMAD.WIDE R28, R7, 0x4, R18 ;  /* 0x00000004071c0825 */ /* 0x001fca00078e0212 */
[----:B--2---:R-:W2:Y:S01]  /*0460*/  @P0 LDG.E R6, desc[UR8][R28.64] ;  /* 0x000000081c060981 */ /* 0x004ea2000c1e1900 */
[----:B------:R-:W-:Y:S01]  /*0470*/  IMAD.WIDE R18, R0, 0x4, R20 ;  /* 0x0000000400127825 */ /* 0x000fe200078e0214 */
[----:B------:R-:W-:-:S04]  /*0480*/  @P0 MOV R5, R8 ;  /* 0x0000000800050202 */ /* 0x000fc80000000f00 */
[----:B------:R-:W3:Y:S01]  /*0490*/  LDG.E R12, desc[UR8][R18.64] ;  /* 0x00000008120c7981 */ /* 0x000ee2000c1e1900 */
[----:B----4-:R-:W-:-:S03]  /*04a0*/  FADD R14, R14, R22 ;  /* 0x000000160e0e7221 */ /* 0x010fc60000000000 */
[----:B------:R-:W4:Y:S02]  /*04b0*/  LDG.E R22, desc[UR8][R16.64+0x8] ;  /* 0x0000080810167981 */ /* 0x000f24000c1e1900 */
[----:B------:R-:W-:-:S13]  /*04c0*/  FSETP.GT.AND P0, PT, R5, R14, PT ;  /* 0x0000000e0500720b */ /* 0x000fda0003f04000 */
[----:B------:R-:W0:Y:S02]  /*04d0*/  @P0 LDC.64 R20, c[0x0][0x398] ;  /* 0x0000e600ff140b82 */ /* 0x000e240000000a00 */
[----:B0-----:R-:W-:-:S05]  /*04e0*/  @P0 IMAD.WIDE R20, R9, 0x4, R20 ;  /* 0x0000000409140825 */ /* 0x001fca00078e0214 */
[----:B--2---:R0:W2:Y:S01]  /*04f0*/  @P0 LDG.E R6, desc[UR8][R20.64] ;  /* 0x0000000814060981 */ /* 0x0040a2000c1e1900 */
[----:B------:R-:W-:Y:S01]  /*0500*/  @P0 MOV R5, R14 ;  /* 0x0000000e00050202 */ /* 0x000fe20000000f00 */
[----:B---3--:R-:W-:Y:S02]  /*0510*/  FADD R10, R10, R12 ;  /* 0x0000000c0a0a7221 */ /* 0x008fe40000000000 */
[----:B------:R-:W3:Y:S01]  /*0520*/  LDG.E R12, desc[UR8][R16.64+0x4] ;  /* 0x00000408100c7981 */ /* 0x000ee2000c1e1900 */
[----:B0-----:R-:W-:-:S05]  /*0530*/  IMAD.WIDE R20, R0, 0x4, R18 ;  /* 0x0000000400147825 */ /* 0x001fca00078e0212 */
[----:B------:R-:W3:Y:S01]  /*0540*/  LDG.E R8, desc[UR8][R20.64] ;  /* 0x0000000814087981 */ /* 0x000ee2000c1e1900 */
[----:B------:R-:W-:-:S13]  /*0550*/  FSETP.GT.AND P0, PT, R5, R10, PT ;  /* 0x0000000a0500720b */ /* 0x000fda0003f04000 */
[----:B------:R-:W0:Y:S02]  /*0560*/  @P0 LDC.64 R18, c[0x0][0x398] ;  /* 0x0000e600ff120b82 */ /* 0x000e240000000a00 */
[----:B0-----:R-:W-:-:S05]  /*0570*/  @P0 IMAD.WIDE R28, R11, 0x4, R18 ;  /* 0x000000040b1c0825 */ /* 0x001fca00078e0212 */
[----:B--2---:R-:W2:Y:S01]  /*0580*/  @P0 LDG.E R6, desc[UR8][R28.64] ;  /* 0x000000081c060981 */ /* 0x004ea2000c1e1900 */
[----:B------:R-:W-:Y:S01]  /*0590*/  IMAD.WIDE R18, R0, 0x4, R20 ;  /* 0x0000000400127825 */ /* 0x000fe200078e0214 */
[----:B------:R-:W-:Y:S02]  /*05a0*/  @P0 MOV R5, R10 ;  /* 0x0000000a00050202 */ /* 0x000fe40000000f00 */
[----:B------:R-:W4:Y:S04]  /*05b0*/  LDG.E R10, desc[UR8][R16.64+0xc] ;  /* 0x00000c08100a7981 */ /* 0x000f28000c1e1900 */
[----:B------:R-:W4:Y:S01]  /*05c0*/  LDG.E R14, desc[UR8][R18.64] ;  /* 0x00000008120e7981 */ /* 0x000f22000c1e1900 */
[----:B---3--:R-:W-:-:S05]  /*05d0*/  FADD R8, R12, R8 ;  /* 0x000000080c087221 */ /* 0x008fca0000000000 */
[----:B------:R-:W-:-:S13]  /*05e0*/  FSETP.GT.AND P0, PT, R5, R8, PT ;  /* 0x000000080500720b */ /* 0x000fda0003f04000 */
[----:B------:R-:W0:Y:S02]  /*05f0*/  @P0 LDC.64 R20, c[0x0][0x398] ;  /* 0x0000e600ff140b82 */ /* 0x000e240000000a00 */
[----:B0-----:R-:W-:-:S05]  /*0600*/  @P0 IMAD.WIDE R20, R13, 0x4, R20 ;  /* 0x000000040d140825 */ /* 0x001fca00078e0214 */
[----:B--2---:R0:W2:Y:S01]  /*0610*/  @P0 LDG.E R6, desc[UR8][R20.64] ;  /* 0x0000000814060981 */ /* 0x0040a2000c1e1900 */
[----:B------:R-:W-:Y:S01]  /*0620*/  @P0 MOV R5, R8 ;  /* 0x0000000800050202 */ /* 0x000fe20000000f00 */
[----:B0-----:R-:W-:-:S04]  /*0630*/  IMAD.WIDE R20, R0, 0x4, R18 ;  /* 0x0000000400147825 */ /* 0x001fc800078e0212 */
[----:B----4-:R-:W-:Y:S01]  /*0640*/  FADD R14, R22, R14 ;  /* 0x0000000e160e7221 */ /* 0x010fe20000000000 */
[----:B------:R-:W3:Y:S04]  /*0650*/  LDG.E R12, desc[UR8][R20.64] ;  /* 0x00000008140c7981 */ /* 0x000ee8000c1e1900 */
[----:B------:R-:W-:-:S13]  /*0660*/  FSETP.GT.AND P0, PT, R5, R14, PT ;  /* 0x0000000e0500720b */ /* 0x000fda0003f04000 */
[----:B------:R-:W0:Y:S02]  /*0670*/  @P0 LDC.64 R18, c[0x0][0x398] ;  /* 0x0000e600ff120b82 */ /* 0x000e240000000a00 */
[----:B0-----:R-:W-:-:S05]  /*0680*/  @P0 IMAD.WIDE R28, R15, 0x4, R18 ;  /* 0x000000040f1c0825 */ /* 0x001fca00078e0212 */
[----:B--2---:R1:W2:Y:S01]  /*0690*/  @P0 LDG.E R6, desc[UR8][R28.64] ;  /* 0x000000081c060981 */ /* 0x0042a2000c1e1900 */
[----:B------:R-:W-:Y:S01]  /*06a0*/  @P0 MOV R5, R14 ;  /* 0x0000000e00050202 */ /* 0x000fe20000000f00 */
[----:B---3--:R-:W-:-:S05]  /*06b0*/  FADD R10, R10, R12 ;  /* 0x0000000c0a0a7221 */ /* 0x008fca0000000000 */
[----:B------:R-:W-:-:S13]  /*06c0*/  FSETP.GT.AND P0, PT, R5, R10, PT ;  /* 0x0000000a0500720b */ /* 0x000fda0003f04000 */
[----:B------:R-:W0:Y:S02]  /*06d0*/  @P0 LDC.64 R18, c[0x0][0x398] ;  /* 0x0000e600ff120b82 */ /* 0x000e240000000a00 */
[----:B0-----:R-:W-:-:S05]  /*06e0*/  @P0 IMAD.WIDE R18, R23, 0x4, R18 ;  /* 0x0000000417120825 */ /* 0x001fca00078e0212 */
[----:B--2---:R1:W5:Y:S01]  /*06f0*/  @P0 LDG.E R6, desc[UR8][R18.64] ;  /* 0x0000000812060981 */ /* 0x004362000c1e1900 */
[----:B------:R-:W-:-:S04]  /*0700*/  UIADD3 UR5, UPT, UPT, UR5, 0x8, URZ ;  /* 0x0000000805057890 */ /* 0x000fc8000fffe0ff */
[----:B------:R-:W-:Y:S01]  /*0710*/  UISETP.NE.AND UP0, UPT, UR5, URZ, UPT ;  /* 0x000000ff0500728c */ /* 0x000fe2000bf05270 */
[----:B------:R-:W-:Y:S01]  /*0720*/  IADD3 R16, P1, PT, R16, 0x20, RZ ;  /* 0x0000002010107810 */ /* 0x000fe20007f3e0ff */
[C---:B------:R-:W-:Y:S01]  /*0730*/  IMAD R15, R0.reuse, 0x8, R15 ;  /* 0x00000008000f7824 */ /* 0x040fe200078e020f */
[----:B------:R-:W-:Y:S02]  /*0740*/  @P0 MOV R5, R10 ;  /* 0x0000000a00050202 */ /* 0x000fe40000000f00 */
[C---:B------:R-:W-:Y:S01]  /*0750*/  LEA R27, R0.reuse, R27, 0x3 ;  /* 0x0000001b001b7211 */ /* 0x040fe200078e18ff */
[----:B------:R-:W-:Y:S01]  /*0760*/  IMAD.X R17, RZ, RZ, R17, P1 ;  /* 0x000000ffff117224 */ /* 0x000fe200008e0611 */
[C---:B------:R-:W-:Y:S02]  /*0770*/  LEA R25, R0.reuse, R25, 0x3 ;  /* 0x0000001900197211 */ /* 0x040fe400078e18ff */
[C---:B------:R-:W-:Y:S02]  /*0780*/  LEA R7, R0.reuse, R7, 0x3 ;  /* 0x0000000700077211 */ /* 0x040fe400078e18ff */
[----:B------:R-:W-:-:S02]  /*0790*/  LEA R9, R0, R9, 0x3 ;  /* 0x0000000900097211 */ /* 0x000fc400078e18ff */
[C---:B------:R-:W-:Y:S02]  /*07a0*/  LEA R11, R0.reuse, R11, 0x3 ;  /* 0x0000000b000b7211 */ /* 0x040fe400078e18ff */
[C---:B------:R-:W-:Y:S02]  /*07b0*/  LEA R13, R0.reuse, R13, 0x3 ;  /* 0x0000000d000d7211 */ /* 0x040fe400078e18ff */
[----:B------:R-:W-:Y:S01]  /*07c0*/  LEA R23, R0, R23, 0x3 ;  /* 0x0000001700177211 */ /* 0x000fe200078e18ff */
[----:B-1----:R-:W-:Y:S06]  /*07d0*/  BRA.U UP0, `(.L_x_6) ;  /* 0xfffffff900a47547 */ /* 0x002fec000b83ffff */
.L_x_5:
[----:B------:R-:W-:-:S09]  /*07e0*/  UISETP.NE.AND UP0, UPT, UR7, URZ, UPT ;  /* 0x000000ff0700728c */ /* 0x000fd2000bf05270 */
[----:B------:R-:W-:Y:S05]  /*07f0*/  BRA.U !UP0, `(.L_x_7) ;  /* 0x0000000508b07547 */ /* 0x000fea000b800000 */
[----:B------:R-:W1:Y:S01]  /*0800*/  LDCU UR5, c[0x0][0x3a0] ;  /* 0x00007400ff0577ac */ /* 0x000e620008000800 */
[----:B------:R-:W-:Y:S02]  /*0810*/  UISETP.GE.U32.AND UP0, UPT, UR7, 0x4, UPT ;  /* 0x000000040700788c */ /* 0x000fe4000bf06070 */
[----:B-1----:R-:W-:-:S04]  /*0820*/  ULOP3.LUT UR6, UR5, 0x3, URZ, 0xc0, !UPT ;  /* 0x0000000305067892 */ /* 0x002fc8000f8ec0ff */
[----:B------:R-:W-:-:S03]  /*0830*/  UISETP.NE.AND UP1, UPT, UR6, URZ, UPT ;  /* 0x000000ff0600728c */ /* 0x000fc6000bf25270 */
[----:B------:R-:W-:Y:S08]  /*0840*/  BRA.U !UP0, `(.L_x_8) ;  /* 0x0000000108c87547 */ /* 0x000ff0000b800000 */
[----:B------:R-:W1:Y:S01]  /*0850*/  LDC.64 R12, c[0x0][0x380] ;  /* 0x0000e000ff0c7b82 */ /* 0x000e620000000a00 */
[----:B------:R-:W-:Y:S01]  /*0860*/  IADD3 R9, PT, PT, R4, UR4, RZ ;  /* 0x0000000404097c10 */ /* 0x000fe2000fffe0ff */
[----:B------:R-:W-:Y:S01]  /*0870*/  IMAD R7, R0, UR4, R3 ;  /* 0x0000000400077c24 */ /* 0x000fe2000f8e0203 */
[----:B------:R-:W2:Y:S05]  /*0880*/  LDCU.64 UR10, c[0x0][0x380] ;  /* 0x00007000ff0a77ac */ /* 0x000eaa0008000a00 */
[----:B------:R-:W3:Y:S01]  /*0890*/  LDC.64 R14, c[0x0][0x390] ;  /* 0x0000e400ff0e7b82 */ /* 0x000ee20000000a00 */
[----:B-1----:R-:W-:-:S06]  /*08a0*/  IMAD.WIDE.U32 R12, R9, 0x4, R12 ;  /* 0x00000004090c7825 */ /* 0x002fcc00078e000c */
[----:B0-----:R-:W4:Y:S01]  /*08b0*/  LDG.E R12, desc[UR8][R12.64] ;  /* 0x000000080c0c7981 */ /* 0x001f22000c1e1900 */
[----:B---3--:R-:W-:-:S05]  /*08c0*/  IMAD.WIDE R14, R7, 0x4, R14 ;  /* 0x00000004070e7825 */ /* 0x008fca00078e020e */
[----:B------:R-:W4:Y:S01]  /*08d0*/  LDG.E R17, desc[UR8][R14.64] ;  /* 0x000000080e117981 */ /* 0x000f22000c1e1900 */
[----:B------:R-:W-:-:S04]  /*08e0*/  IADD3 R9, P0, PT, R4, UR4, RZ ;  /* 0x0000000404097c10 */ /* 0x000fc8000ff1e0ff */
[----:B------:R-:W-:Y:S02]  /*08f0*/  IADD3.X R10, PT, PT, RZ, RZ, RZ, P0, !PT ;  /* 0x000000ffff0a7210 */ /* 0x000fe400007fe4ff */
[----:B--2---:R-:W-:-:S04]  /*0900*/  LEA R8, P0, R9, UR10, 0x2 ;  /* 0x0000000a09087c11 */ /* 0x004fc8000f8010ff */
[----:B------:R-:W-:Y:S01]  /*0910*/  LEA.HI.X R9, R9, UR11, R10, 0x2, P0 ;  /* 0x0000000b09097c11 */ /* 0x000fe200080f140a */
[----:B------:R-:W-:-:S04]  /*0920*/  IMAD.WIDE R10, R0, 0x4, R14 ;  /* 0x00000004000a7825 */ /* 0x000fc800078e020e */
[----:B------:R-:W2:Y:S04]  /*0930*/  LDG.E R16, desc[UR8][R8.64+0x4] ;  /* 0x0000040808107981 */ /* 0x000ea8000c1e1900 */
[----:B------:R-:W2:Y:S01]  /*0940*/  LDG.E R19, desc[UR8][R10.64] ;  /* 0x000000080a137981 */ /* 0x000ea2000c1e1900 */
[----:B----4-:R-:W-:-:S05]  /*0950*/  FADD R18, R12, R17 ;  /* 0x000000110c127221 */ /* 0x010fca0000000000 */
[----:B------:R-:W-:-:S13]  /*0960*/  FSETP.GT.AND P0, PT, R5, R18, PT ;  /* 0x000000120500720b */ /* 0x000fda0003f04000 */
[----:B------:R-:W0:Y:S02]  /*0970*/  @P0 LDC.64 R14, c[0x0][0x398] ;  /* 0x0000e600ff0e0b82 */ /* 0x000e240000000a00 */
[----:B0-----:R-:W-:-:S05]  /*0980*/  @P0 IMAD.WIDE R14, R7, 0x4, R14 ;  /* 0x00000004070e0825 */ /* 0x001fca00078e020e */
[----:B-----5:R0:W3:Y:S01]  /*0990*/  @P0 LDG.E R6, desc[UR8][R14.64] ;  /* 0x000000080e060981 */ /* 0x0200e2000c1e1900 */
[----:B------:R-:W-:-:S04]  /*09a0*/  IMAD.WIDE R12, R0, 0x4, R10 ;  /* 0x00000004000c7825 */ /* 0x000fc800078e020a */
[----:B--2---:R-:W-:Y:S01]  /*09b0*/  FADD R20, R16, R19 ;  /* 0x0000001310147221 */ /* 0x004fe20000000000 */
[----:B------:R-:W-:Y:S01]  /*09c0*/  @P0 MOV R5, R18 ;  /* 0x0000001200050202 */ /* 0x000fe20000000f00 */
[----:B------:R-:W2:Y:S04]  /*09d0*/  LDG.E R16, desc[UR8][R8.64+0x8] ;  /* 0x0000080808107981 */ /* 0x000ea8000c1e1900 */
[----:B------:R-:W2:Y:S01]  /*09e0*/  LDG.E R17, desc[UR8][R12.64] ;  /* 0x000000080c117981 */ /* 0x000ea2000c1e1900 */
[----:B------:R-:W-:-:S13]  /*09f0*/  FSETP.GT.AND P0, PT, R5, R20, PT ;  /* 0x000000140500720b */ /* 0x000fda0003f04000 */
[----:B------:R-:W1:Y:S01]  /*0a00*/  @P0 LDC.64 R10, c[0x0][0x398] ;  /* 0x0000e600ff0a0b82 */ /* 0x000e620000000a00 */
[----:B------:R-:W-:Y:S01]  /*0a10*/  IADD3 R19, PT, PT, R7, R0, RZ ;  /* 0x0000000007137210 */ /* 0x000fe20007ffe0ff */
[----:B0-----:R-:W-:Y:S01]  /*0a20*/  IMAD.WIDE R14, R0, 0x4, R12 ;  /* 0x00000004000e7825 */ /* 0x001fe200078e020c */
[----:B------:R-:W4:Y:S01]  /*0a30*/  LDG.E R7, desc[UR8][R8.64+0xc] ;  /* 0x00000c0808077981 */ /* 0x000f22000c1e1900 */
[----:B------:R-:W-:-:S04]  /*0a40*/  @P0 MOV R5, R20 ;  /* 0x0000001400050202 */ /* 0x000fc80000000f00 */
[----:B------:R-:W4:Y:S01]  /*0a50*/  LDG.E R14, desc[UR8][R14.64] ;  /* 0x000000080e0e7981 */ /* 0x000f22000c1e1900 */
[----:B-1----:R-:W-:-:S05]  /*0a60*/  @P0 IMAD.WIDE R10, R19, 0x4, R10 ;  /* 0x00000004130a0825 */ /* 0x002fca00078e020a */
[----:B---3--:R4:W3:Y:S01]  /*0a70*/  @P0 LDG.E R6, desc[UR8][R10.64] ;  /* 0x000000080a060981 */ /* 0x0088e2000c1e1900 */
[----:B--2---:R-:W-:-:S05]  /*0a80*/  FADD R16, R16, R17 ;  /* 0x0000001110107221 */ /* 0x004fca0000000000 */
[----:B------:R-:W-:-:S13]  /*0a90*/  FSETP.GT.AND P0, PT, R5, R16, PT ;  /* 0x000000100500720b */ /* 0x000fda0003f04000 */
[----:B------:R-:W0:Y:S01]  /*0aa0*/  @P0 LDC.64 R12, c[0x0][0x398] ;  /* 0x0000e600ff0c0b82 */ /* 0x000e220000000a00 */
[----:B------:R-:W-:-:S05]  /*0ab0*/  IADD3 R19, PT, PT, R19, R0, RZ ;  /* 0x0000000013137210 */ /* 0x000fca0007ffe0ff */
[----:B0-----:R-:W-:-:S05]  /*0ac0*/  @P0 IMAD.WIDE R12, R19, 0x4, R12 ;  /* 0x00000004130c0825 */ /* 0x001fca00078e020c */
[----:B---3--:R1:W2:Y:S01]  /*0ad0*/  @P0 LDG.E R6, desc[UR8][R12.64] ;  /* 0x000000080c060981 */ /* 0x0082a2000c1e1900 */
[----:B----4-:R-:W-:Y:S01]  /*0ae0*/  FADD R10, R7, R14 ;  /* 0x0000000e070a7221 */ /* 0x010fe20000000000 */
[----:B------:R-:W-:-:S04]  /*0af0*/  @P0 MOV R5, R16 ;  /* 0x0000001000050202 */ /* 0x000fc80000000f00 */
[----:B------:R-:W-:-:S13]  /*0b00*/  FSETP.GT.AND P0, PT, R5, R10, PT ;  /* 0x0000000a0500720b */ /* 0x000fda0003f04000 */
[----:B------:R-:W0:Y:S01]  /*0b10*/  @P0 LDC.64 R8, c[0x0][0x398] ;  /* 0x0000e600ff080b82 */ /* 0x000e220000000a00 */
[----:B------:R-:W-:-:S04]  /*0b20*/  @P0 IMAD.IADD R7, R19, 0x1, R0 ;  /* 0x0000000113070824 */ /* 0x000fc800078e0200 */
[----:B0-----:R-:W-:-:S05]  /*0b30*/  @P0 IMAD.WIDE R8, R7, 0x4, R8 ;  /* 0x0000000407080825 */ /* 0x001fca00078e0208 */
[----:B--2---:R1:W5:Y:S01]  /*0b40*/  @P0 LDG.E R6, desc[UR8][R8.64] ;  /* 0x0000000808060981 */ /* 0x004362000c1e1900 */
[----:B------:R-:W-:Y:S01]  /*0b50*/  @P0 MOV R5, R10 ;  /* 0x0000000a00050202 */ /* 0x000fe20000000f00 */
[----:B------:R-:W-:-:S12]  /*0b60*/  UIADD3 UR4, UPT, UPT, UR4, 0x4, URZ ;  /* 0x0000000404047890 */ /* 0x000fd8000fffe0ff */
.L_x_8:
[----:B------:R-:W-:Y:S05]  /*0b70*/  BRA.U !UP1, `(.L_x_7) ;  /* 0x0000000109d07547 */ /* 0x000fea000b800000 */
[----:B------:R-:W-:Y:S02]  /*0b80*/  UISETP.NE.AND UP0, UPT, UR6, 0x1, UPT ;  /* 0x000000010600788c */ /* 0x000fe4000bf05270 */
[----:B------:R-:W-:-:S04]  /*0b90*/  ULOP3.LUT UR5, UR5, 0x1, URZ, 0xc0, !UPT ;  /* 0x0000000105057892 */ /* 0x000fc8000f8ec0ff */
[----:B------:R-:W-:-:S03]  /*0ba0*/  UISETP.NE.U32.AND UP1, UPT, UR5, 0x1, UPT ;  /* 0x000000010500788c */ /* 0x000fc6000bf25070 */
[----:B------:R-:W-:Y:S08]  /*0bb0*/  BRA.U !UP0, `(.L_x_9) ;  /* 0x0000000108787547 */ /* 0x000ff0000b800000 */
[----:B-1----:R-:W1:Y:S01]  /*0bc0*/  LDC.64 R8, c[0x0][0x380] ;  /* 0x0000e000ff087b82 */ /* 0x002e620000000a00 */
        /* <DEDUP_REMOVED lines=10> */
[----:B--2---:R-:W-:Y:S01]  /*0c70*/  LEA R8, P0, R9, UR6, 0x2 ;  /* 0x0000000609087c11 */ /* 0x004fe2000f8010ff */
[----:B------:R-:W-:-:S03]  /*0c80*/  IMAD.WIDE R12, R0, 0x4, R10 ;  /* 0x00000004000c7825 */ /* 0x000fc600078e020a */
[----:B------:R-:W-:-:S03]  /*0c90*/  LEA.HI.X R9, R9, UR7, R18, 0x2, P0 ;  /* 0x0000000709097c11 */ /* 0x000fc600080f1412 */
[----:B------:R-:W2:Y:S04]  /*0ca0*/  LDG.E R13, desc[UR8][R12.64] ;  /* 0x000000080c0d7981 */ /* 0x000ea8000c1e1900 */
[----:B------:R-:W2:Y:S01]  /*0cb0*/  LDG.E R8, desc[UR8][R8.64+0x4] ;  /* 0x0000040808087981 */ /* 0x000ea2000c1e1900 */
[----:B----4-:R-:W-:-:S05]  /*0cc0*/  FADD R16, R15, R16 ;  /* 0x000000100f107221 */ /* 0x010fca0000000000 */
[----:B------:R-:W-:-:S13]  /*0cd0*/  FSETP.GT.AND P0, PT, R5, R16, PT ;  /* 0x000000100500720b */ /* 0x000fda0003f04000 */
[----:B------:R-:W0:Y:S02]  /*0ce0*/  @P0 LDC.64 R10, c[0x0][0x398] ;  /* 0x0000e600ff0a0b82 */ /* 0x000e240000000a00 */
[----:B0-----:R-:W-:-:S05]  /*0cf0*/  @P0 IMAD.WIDE R10, R7, 0x4, R10 ;  /* 0x00000004070a0825 */ /* 0x001fca00078e020a */
[----:B-----5:R3:W4:Y:S01]  /*0d00*/  @P0 LDG.E R6, desc[UR8][R10.64] ;  /* 0x000000080a060981 */ /* 0x020722000c1e1900 */
[----:B--2---:R-:W-:Y:S01]  /*0d10*/  FADD R18, R8, R13 ;  /* 0x0000000d08127221 */ /* 0x004fe20000000000 */
[----:B------:R-:W-:-:S04]  /*0d20*/  @P0 MOV R5, R16 ;  /* 0x0000001000050202 */ /* 0x000fc80000000f00 */
[----:B------:R-:W-:-:S13]  /*0d30*/  FSETP.GT.AND P0, PT, R5, R18, PT ;  /* 0x000000120500720b */ /* 0x000fda0003f04000 */
[----:B------:R-:W0:Y:S01]  /*0d40*/  @P0 LDC.64 R14, c[0x0][0x398] ;  /* 0x0000e600ff0e0b82 */ /* 0x000e220000000a00 */
[----:B------:R-:W-:-:S05]  /*0d50*/  @P0 IADD3 R13, PT, PT, R7, R0, RZ ;  /* 0x00000000070d0210 */ /* 0x000fca0007ffe0ff */
[----:B0-----:R-:W-:-:S05]  /*0d60*/  @P0 IMAD.WIDE R12, R13, 0x4, R14 ;  /* 0x000000040d0c0825 */ /* 0x001fca00078e020e */
[----:B----4-:R3:W5:Y:S01]  /*0d70*/  @P0 LDG.E R6, desc[UR8][R12.64] ;  /* 0x000000080c060981 */ /* 0x010762000c1e1900 */
[----:B------:R-:W-:Y:S01]  /*0d80*/  @P0 MOV R5, R18 ;  /* 0x0000001200050202 */ /* 0x000fe20000000f00 */
[----:B------:R-:W-:-:S12]  /*0d90*/  UIADD3 UR4, UPT, UPT, UR4, 0x2, URZ ;  /* 0x0000000204047890 */ /* 0x000fd8000fffe0ff */
.L_x_9:
[----:B------:R-:W-:Y:S05]  /*0da0*/  BRA.U UP1, `(.L_x_7) ;  /* 0x0000000101447547 */ /* 0x000fea000b800000 */
[----:B-1----:R-:W1:Y:S01]  /*0db0*/  LDC.64 R8, c[0x0][0x380] ;  /* 0x0000e000ff087b82 */ /* 0x002e620000000a00 */
[----:B------:R-:W-:Y:S01]  /*0dc0*/  IADD3 R7, PT, PT, R4, UR4, RZ ;  /* 0x0000000404077c10 */ /* 0x000fe2000fffe0ff */
[----:B---3--:R-:W-:-:S06]  /*0dd0*/  IMAD R13, R0, UR4, R3 ;  /* 0x00000004000d7c24 */ /* 0x008fcc000f8e0203 */
[----:B------:R-:W2:Y:S01]  /*0de0*/  LDC.64 R10, c[0x0][0x390] ;  /* 0x0000e400ff0a7b82 */ /* 0x000ea20000000a00 */
[----:B-1----:R-:W-:-:S06]  /*0df0*/  IMAD.WIDE.U32 R8, R7, 0x4, R8 ;  /* 0x0000000407087825 */ /* 0x002fcc00078e0008 */
[----:B0-----:R-:W3:Y:S01]  /*0e00*/  LDG.E R8, desc[UR8][R8.64] ;  /* 0x0000000808087981 */ /* 0x001ee2000c1e1900 */
[----:B--2---:R-:W-:-:S06]  /*0e10*/  IMAD.WIDE R10, R13, 0x4, R10 ;  /* 0x000000040d0a7825 */ /* 0x004fcc00078e020a */
[----:B------:R-:W3:Y:S01]  /*0e20*/  LDG.E R11, desc[UR8][R10.64] ;  /* 0x000000080a0b7981 */ /* 0x000ee2000c1e1900 */
[----:B------:R-:W-:Y:S01]  /*0e30*/  BSSY.RECONVERGENT B0, `(.L_x_7) ;  /* 0x0000008000007945 */ /* 0x000fe20003800200 */
[----:B---3--:R-:W-:-:S05]  /*0e40*/  FADD R4, R8, R11 ;  /* 0x0000000b08047221 */ /* 0x008fca0000000000 */
[----:B------:R-:W-:-:S13]  /*0e50*/  FSETP.GT.AND P0, PT, R5, R4, PT ;  /* 0x000000040500720b */ /* 0x000fda0003f04000 */
[----:B------:R-:W-:Y:S05]  /*0e60*/  @!P0 BRA `(.L_x_10) ;  /* 0x0000000000108947 */ /* 0x000fea0003800000 */
[----:B-----5:R-:W0:Y:S02]  /*0e70*/  LDC.64 R6, c[0x0][0x398] ;  /* 0x0000e600ff067b82 */ /* 0x020e240000000a00 */
[----:B0-----:R-:W-:-:S06]  /*0e80*/  IMAD.WIDE R6, R13, 0x4, R6 ;  /* 0x000000040d067825 */ /* 0x001fcc00078e0206 */
[----:B------:R0:W5:Y:S01]  /*0e90*/  LDG.E R6, desc[UR8][R6.64] ;  /* 0x0000000806067981 */ /* 0x000162000c1e1900 */
[----:B------:R-:W-:-:S07]  /*0ea0*/  MOV R5, R4 ;  /* 0x0000000400057202 */ /* 0x000fce0000000f00 */
.L_x_10:
[----:B------:R-:W-:Y:S05]  /*0eb0*/  BSYNC.RECONVERGENT B0 ;  /* 0x0000000000007941 */ /* 0x000fea0003800200 */
.L_x_7:
[----:B-1----:R-:W1:Y:S01]  /*0ec0*/  LDC.64 R8, c[0x0][0x390] ;  /* 0x0000e400ff087b82 */ /* 0x002e620000000a00 */
[----:B0-----:R-:W-:-:S07]  /*0ed0*/  IMAD R7, R2, R0, R3 ;  /* 0x0000000002077224 */ /* 0x001fce00078e0203 */
[----:B---3--:R-:W0:Y:S01]  /*0ee0*/  LDC.64 R10, c[0x0][0x398] ;  /* 0x0000e600ff0a7b82 */ /* 0x008e220000000a00 */
[----:B-1----:R-:W-:-:S07]  /*0ef0*/  IMAD.WIDE R2, R7, 0x4, R8 ;  /* 0x0000000407027825 */ /* 0x002fce00078e0208 */
[----:B------:R-:W-:Y:S01]  /*0f00*/  BAR.SYNC.DEFER_BLOCKING 0x0 ;  /* 0x0000000000007b1d */ /* 0x000fe20000010000 */
[----:B0-----:R-:W-:-:S05]  /*0f10*/  IMAD.WIDE R8, R7, 0x4, R10 ;  /* 0x0000000407087825 */ /* 0x001fca00078e020a */
[----:B------:R-:W-:Y:S04]  /*0f20*/  STG.E desc[UR8][R2.64], R5 ;  /* 0x0000000502007986 */ /* 0x000fe8000c101908 */
[----:B-----5:R-:W-:Y:S01]  /*0f30*/  STG.E desc[UR8][R8.64], R6 ;  /* 0x0000000608007986 */ /* 0x020fe2000c101908 */
[----:B------:R-:W-:Y:S05]  /*0f40*/  EXIT ;  /* 0x000000000000794d */ /* 0x000fea0003800000 */
.L_x_11:
        /* <DEDUP_REMOVED lines=11> */
.L_x_61:


//--------------------- .text._Z19floyd_path_A_kernelPfPiS_S0_ii --------------------------
	.section	.text._Z19floyd_path_A_kernelPfPiS_S0_ii,"ax",@progbits
	.align	128
        .global         _Z19floyd_path_A_kernelPfPiS_S0_ii
        .type           _Z19floyd_path_A_kernelPfPiS_S0_ii,@function
        .size           _Z19floyd_path_A_kernelPfPiS_S0_ii,(.L_x_62 - _Z19floyd_path_A_kernelPfPiS_S0_ii)
        .other          _Z19floyd_path_A_kernelPfPiS_S0_ii,@"STO_CUDA_ENTRY STV_DEFAULT"
_Z19floyd_path_A_kernelPfPiS_S0_ii:
.text._Z19floyd_path_A_kernelPfPiS_S0_ii:
        /* <DEDUP_REMOVED lines=15> */
[----:B------:R-:W-:Y:S01]  /*00f0*/  ISETP.GE.AND P0, PT, R0, 0x1, PT ;  /* 0x000000010000780c */ /* 0x000fe20003f06270 */
[----:B------:R-:W0:Y:S01]  /*0100*/  LDCU.64 UR6, c[0x0][0x358] ;  /* 0x00006b00ff0677ac */ /* 0x000e220008000a00 */
[----:B------:R-:W-:Y:S01]  /*0110*/  HFMA2 R4, -RZ, RZ, 18.96875, -1.03125 ;  /* 0x4cbebc20ff047431 */ /* 0x000fe200000001ff */
[----:B------:R-:W-:-:S10]  /*0120*/  MOV R2, 0xffffffff ;  /* 0xffffffff00027802 */ /* 0x000fd40000000f00 */
[----:B------:R-:W-:Y:S05]  /*0130*/  @!P0 BRA `(.L_x_12) ;  /* 0x0000000c008c8947 */ /* 0x000fea0003800000 */
[C---:B------:R-:W-:Y:S01]  /*0140*/  ISETP.GE.U32.AND P0, PT, R0.reuse, 0x8, PT ;  /* 0x000000080000780c */ /* 0x040fe20003f06070 */
[----:B------:R-:W-:Y:S01]  /*0150*/  IMAD R6, R5, R0, RZ ;  /* 0x0000000005067224 */ /* 0x000fe200078e02ff */
[----:B------:R-:W-:Y:S01]  /*0160*/  LOP3.LUT R7, R0, 0x7, RZ, 0xc0, !PT ;  /* 0x0000000700077812 */ /* 0x000fe200078ec0ff */
[----:B------:R-:W-:Y:S01]  /*0170*/  IMAD.MOV.U32 R4, RZ, RZ, 0x4cbebc20 ;  /* 0x4cbebc20ff047424 */ /* 0x000fe200078e00ff */
[----:B------:R-:W-:Y:S02]  /*0180*/  MOV R2, 0xffffffff ;  /* 0xffffffff00027802 */ /* 0x000fe40000000f00 */
[----:B------:R-:W-:-:S07]  /*0190*/  MOV R10, RZ ;  /* 0x000000ff000a7202 */ /* 0x000fce0000000f00 */
[----:B------:R-:W-:Y:S05]  /*01a0*/  @!P0 BRA `(.L_x_13) ;  /* 0x0000000400bc8947 */ /* 0x000fea0003800000 */
[----:B------:R-:W1:Y:S01]  /*01b0*/  LDC.64 R8, c[0x0][0x390] ;  /* 0x0000e400ff087b82 */ /* 0x000e620000000a00 */
[C---:B------:R-:W-:Y:S01]  /*01c0*/  LOP3.LUT R10, R0.reuse, 0x7ffffff8, RZ, 0xc0, !PT ;  /* 0x7ffffff8000a7812 */ /* 0x040fe200078ec0ff */
[C---:B------:R-:W-:Y:S01]  /*01d0*/  IMAD R11, R0.reuse, 0x3, R3 ;  /* 0x00000003000b7824 */ /* 0x040fe200078e0203 */
[C---:B------:R-:W-:Y:S01]  /*01e0*/  IADD3 R33, PT, PT, R0.reuse, UR4, R33 ;  /* 0x0000000400217c10 */ /* 0x040fe2000fffe021 */
[C-C-:B------:R-:W-:Y:S01]  /*01f0*/  IMAD R15, R0.reuse, 0x5, R3.reuse ;  /* 0x00000005000f7824 */ /* 0x140fe200078e0203 */
[C---:B------:R-:W-:Y:S01]  /*0200*/  LEA R13, R0.reuse, R3, 0x2 ;  /* 0x00000003000d7211 */ /* 0x040fe200078e10ff */
[C-C-:B------:R-:W-:Y:S01]  /*0210*/  IMAD R29, R0.reuse, 0x6, R3.reuse ;  /* 0x00000006001d7824 */ /* 0x140fe200078e0203 */
[----:B------:R-:W-:Y:S01]  /*0220*/  MOV R4, 0x4cbebc20 ;  /* 0x4cbebc2000047802 */ /* 0x000fe20000000f00 */
[----:B------:R-:W2:Y:S01]  /*0230*/  LDC.64 R18, c[0x0][0x380] ;  /* 0x0000e000ff127b82 */ /* 0x000ea20000000a00 */
[--C-:B------:R-:W-:Y:S01]  /*0240*/  IMAD R31, R0, 0x7, R3.reuse ;  /* 0x00000007001f7824 */ /* 0x100fe200078e0203 */
[----:B------:R-:W-:Y:S01]  /*0250*/  MOV R2, 0xffffffff ;  /* 0xffffffff00027802 */ /* 0x000fe20000000f00 */
[----:B------:R-:W-:-:S02]  /*0260*/  IMAD.MOV.U32 R35, RZ, RZ, R3 ;  /* 0x000000ffff237224 */ /* 0x000fc400078e0003 */
[----:B-1----:R-:W-:-:S03]  /*0270*/  IMAD.WIDE.U32 R8, R6, 0x4, R8 ;  /* 0x0000000406087825 */ /* 0x002fc600078e0008 */
[----:B------:R-:W-:Y:S02]  /*0280*/  IADD3 R20, P0, PT, R8, 0x10, RZ ;  /* 0x0000001008147810 */ /* 0x000fe40007f1e0ff */
[----:B------:R-:W-:Y:S01]  /*0290*/  IADD3 R8, PT, PT, -R10, RZ, RZ ;  /* 0x000000ff0a087210 */ /* 0x000fe20007ffe1ff */
[----:B--2---:R-:W-:Y:S01]  /*02a0*/  IMAD.WIDE.U32 R16, R0, 0x4, R18 ;  /* 0x0000000400107825 */ /* 0x004fe200078e0012 */
[----:B------:R-:W-:-:S03]  /*02b0*/  IADD3.X R21, PT, PT, RZ, R9, RZ, P0, !PT ;  /* 0x00000009ff157210 */ /* 0x000fc600007fe4ff */
[C---:B------:R-:W-:Y:S02]  /*02c0*/  IMAD R9, R0.reuse, 0x2, R3 ;  /* 0x0000000200097824 */ /* 0x040fe400078e0203 */
[----:B------:R-:W-:-:S07]  /*02d0*/  IMAD.WIDE.U32 R18, R0, 0x8, R18 ;  /* 0x0000000800127825 */ /* 0x000fce00078e0012 */
.L_x_14:
[----:B------:R-:W1:Y:S01]  /*02e0*/  LDC.64 R22, c[0x0][0x380] ;  /* 0x0000e000ff167b82 */ /* 0x000e620000000a00 */
[----:B0-----:R-:W2:Y:S01]  /*02f0*/  LDG.E R0, desc[UR6][R20.64+-0x10] ;  /* 0xfffff00614007981 */ /* 0x001ea2000c1e1900 */
[----:B------:R-:W-:-:S03]  /*0300*/  IMAD.WIDE R36, R35, 0x4, R16 ;  /* 0x0000000423247825 */ /* 0x000fc600078e0210 */
[----:B------:R-:W3:Y:S04]  /*0310*/  LDG.E R28, desc[UR6][R20.64+-0xc] ;  /* 0xfffff406141c7981 */ /* 0x000ee8000c1e1900 */
[----:B------:R-:W3:Y:S04]  /*0320*/  LDG.E R37, desc[UR6][R36.64] ;  /* 0x0000000624257981 */ /* 0x000ee8000c1e1900 */
[----:B------:R-:W4:Y:S04]  /*0330*/  LDG.E R14, desc[UR6][R20.64+-0x8] ;  /* 0xfffff806140e7981 */ /* 0x000f28000c1e1900 */
[----:B------:R-:W4:Y:S01]  /*0340*/  LDG.E R30, desc[UR6][R20.64+0x4] ;  /* 0x00000406141e7981 */ /* 0x000f22000c1e1900 */
[----:B-1----:R-:W-:-:S06]  /*0350*/  IMAD.WIDE R24, R35, 0x4, R22 ;  /* 0x0000000423187825 */ /* 0x002fcc00078e0216 */
[----:B------:R-:W2:Y:S02]  /*0360*/  LDG.E R25, desc[UR6][R24.64] ;  /* 0x0000000618197981 */ /* 0x000ea4000c1e1900 */
[----:B--2---:R-:W-:-:S05]  /*0370*/  FADD R0, R0, R25 ;  /* 0x0000001900007221 */ /* 0x004fca0000000000 */
[----:B------:R-:W-:-:S13]  /*0380*/  FSETP.GT.AND P0, PT, R4, R0, PT ;  /* 0x000000000400720b */ /* 0x000fda0003f04000 */
[----:B------:R-:W0:Y:S02]  /*0390*/  @P0 LDC.64 R24, c[0x0][0x388] ;  /* 0x0000e200ff180b82 */ /* 0x000e240000000a00 */
[----:B0-----:R-:W-:-:S05]  /*03a0*/  @P0 IMAD.WIDE R26, R35, 0x4, R24 ;  /* 0x00000004231a0825 */ /* 0x001fca00078e0218 */
[----:B-----5:R0:W2:Y:S01]  /*03b0*/  @P0 LDG.E R2, desc[UR6][R26.64] ;  /* 0x000000061a020981 */ /* 0x0200a2000c1e1900 */
[----:B---3--:R-:W-:Y:S01]  /*03c0*/  FADD R28, R28, R37 ;  /* 0x000000251c1c7221 */ /* 0x008fe20000000000 */
[----:B------:R-:W-:Y:S02]  /*03d0*/  @P0 MOV R4, R0 ;  /* 0x0000000000040202 */ /* 0x000fe40000000f00 */
[----:B------:R-:W1:Y:S01]  /*03e0*/  LDC R0, c[0x0][0x3a4] ;  /* 0x0000e900ff007b82 */ /* 0x000e620000000800 */
[----:B0-----:R-:W-:-:S05]  /*03f0*/  IMAD.WIDE R26, R35, 0x4, R18 ;  /* 0x00000004231a7825 */ /* 0x001fca00078e0212 */
[----:B------:R-:W4:Y:S01]  /*0400*/  LDG.E R12, desc[UR6][R26.64] ;  /* 0x000000061a0c7981 */ /* 0x000f22000c1e1900 */
[----:B------:R-:W-:-:S13]  /*0410*/  FSETP.GT.AND P0, PT, R4, R28, PT ;  /* 0x0000001c0400720b */ /* 0x000fda0003f04000 */
[----:B------:R-:W0:Y:S02]  /*0420*/  @P0 LDC.64 R24, c[0x0][0x388] ;  /* 0x0000e200ff180b82 */ /* 0x000e240000000a00 */
[----:B0-----:R-:W-:-:S04]  /*0430*/  @P0 IMAD.WIDE R24, R33, 0x4, R24 ;  /* 0x0000000421180825 */ /* 0x001fc800078e0218 */
[----:B-1----:R-:W-:Y:S01]  /*0440*/  IMAD.WIDE.U32 R36, R0, 0xc, R22 ;  /* 0x0000000c00247825 */ /* 0x002fe200078e0016 */
[----:B--2---:R0:W2:Y:S03]  /*0450*/  @P0 LDG.E R2, desc[UR6][R24.64] ;  /* 0x0000000618020981 */ /* 0x0040a6000c1e1900 */
[----:B------:R-:W-:Y:S01]  /*0460*/  IMAD.WIDE R36, R35, 0x4, R36 ;  /* 0x0000000423247825 */ /* 0x000fe200078e0224 */
[----:B------:R-:W-:Y:S02]  /*0470*/  @P0 MOV R4, R28 ;  /* 0x0000001c00040202 */ /* 0x000fe40000000f00 */
[----:B------:R-:W3:Y:S01]  /*0480*/  LDG.E R28, desc[UR6][R20.64] ;  /* 0x00000006141c7981 */ /* 0x000ee2000c1e1900 */
[----:B----4-:R-:W-:-:S03]  /*0490*/  FADD R27, R14, R12 ;  /* 0x0000000c0e1b7221 */ /* 0x010fc60000000000 */
[----:B------:R1:W4:Y:S04]  /*04a0*/  LDG.E R14, desc[UR6][R36.64] ;  /* 0x00000006240e7981 */ /* 0x000328000c1e1900 */
[----:B------:R-:W4:Y:S01]  /*04b0*/  LDG.E R12, desc[UR6][R20.64+-0x4] ;  /* 0xfffffc06140c7981 */ /* 0x000f22000c1e1900 */
[----:B------:R-:W-:-:S13]  /*04c0*/  FSETP.GT.AND P0, PT, R4, R27, PT ;  /* 0x0000001b0400720b */ /* 0x000fda0003f04000 */
[----:B0-----:R-:W1:Y:S02]  /*04d0*/  @P0 LDC.64 R24, c[0x0][0x388] ;  /* 0x0000e200ff180b82 */ /* 0x001e640000000a00 */
[----:B-1----:R-:W-:-:S05]  /*04e0*/  @P0 IMAD.WIDE R36, R9, 0x4, R24 ;  /* 0x0000000409240825 */ /* 0x002fca00078e0218 */
[----:B--2---:R0:W2:Y:S01]  /*04f0*/  @P0 LDG.E R2, desc[UR6][R36.64] ;  /* 0x0000000624020981 */ /* 0x0040a2000c1e1900 */
[----:B------:R-:W-:-:S04]  /*0500*/  IMAD.WIDE.U32 R24, R0, 0x10, R22 ;  /* 0x0000001000187825 */ /* 0x000fc800078e0016 */
[----:B------:R-:W-:-:S04]  /*0510*/  IMAD.WIDE R24, R35, 0x4, R24 ;  /* 0x0000000423187825 */ /* 0x000fc800078e0218 */
[----:B------:R-:W-:Y:S02]  /*0520*/  @P0 IMAD.MOV.U32 R4, RZ, RZ, R27 ;  /* 0x000000ffff040224 */ /* 0x000fe400078e001b */
[----:B------:R-:W3:Y:S01]  /*0530*/  LDG.E R24, desc[UR6][R24.64] ;  /* 0x0000000618187981 */ /* 0x000ee2000c1e1900 */
[----:B----4-:R-:W-:-:S05]  /*0540*/  FADD R12, R12, R14 ;  /* 0x0000000e0c0c7221 */ /* 0x010fca0000000000 */
[----:B------:R-:W-:-:S13]  /*0550*/  FSETP.GT.AND P0, PT, R4, R12, PT ;  /* 0x0000000c0400720b */ /* 0x000fda0003f04000 */
[----:B------:R-:W0:Y:S02]  /*0560*/  @P0 LDC.64 R26, c[0x0][0x388] ;  /* 0x0000e200ff1a0b82 */ /* 0x000e240000000a00 */
[----:B0-----:R-:W-:-:S05]  /*0570*/  @P0 IMAD.WIDE R36, R11, 0x4, R26 ;  /* 0x000000040b240825 */ /* 0x001fca00078e021a */
[----:B--2---:R-:W2:Y:S01]  /*0580*/  @P0 LDG.E R2, desc[UR6][R36.64] ;  /* 0x0000000624020981 */ /* 0x004ea2000c1e1900 */
[----:B------:R-:W-:-:S04]  /*0590*/  IMAD.WIDE.U32 R26, R0, 0x14, R22 ;  /* 0x00000014001a7825 */ /* 0x000fc800078e0016 */
[----:B------:R-:W-:Y:S01]  /*05a0*/  IMAD.WIDE R26, R35, 0x4, R26 ;  /* 0x00000004231a7825 */ /* 0x000fe200078e021a */
[----:B------:R-:W-:Y:S02]  /*05b0*/  @P0 MOV R4, R12 ;  /* 0x0000000c00040202 */ /* 0x000fe40000000f00 */
[----:B------:R-:W4:Y:S01]  /*05c0*/  LDG.E R12, desc[UR6][R20.64+0x8] ;  /* 0x00000806140c7981 */ /* 0x000f22000c1e1900 */
[----:B---3--:R-:W-:-:S03]  /*05d0*/  FADD R28, R28, R24 ;  /* 0x000000181c1c7221 */ /* 0x008fc60000000000 */
[----:B------:R0:W3:Y:S02]  /*05e0*/  LDG.E R14, desc[UR6][R26.64] ;  /* 0x000000061a0e7981 */ /* 0x0000e4000c1e1900 */
[----:B------:R-:W-:-:S13]  /*05f0*/  FSETP.GT.AND P0, PT, R4, R28, PT ;  /* 0x0000001c0400720b */ /* 0x000fda0003f04000 */
[----:B------:R-:W0:Y:S02]  /*0600*/  @P0 LDC.64 R24, c[0x0][0x388] ;  /* 0x0000e200ff180b82 */ /* 0x000e240000000a00 */
[----:B0-----:R-:W-:-:S04]  /*0610*/  @P0 IMAD.WIDE R26, R13, 0x4, R24 ;  /* 0x000000040d1a0825 */ /* 0x001fc800078e0218 */
[----:B------:R-:W-:Y:S01]  /*0620*/  IMAD.WIDE.U32 R36, R0, 0x18, R22 ;  /* 0x0000001800247825 */ /* 0x000fe200078e0016 */
[----:B--2---:R0:W2:Y:S03]  /*0630*/  @P0 LDG.E R2, desc[UR6][R26.64] ;  /* 0x000000061a020981 */ /* 0x0040a6000c1e1900 */
[----:B------:R-:W-:Y:S01]  /*0640*/  IMAD.WIDE R36, R35, 0x4, R36 ;  /* 0x0000000423247825 */ /* 0x000fe200078e0224 */
[----:B------:R-:W-:-:S05]  /*0650*/  @P0 MOV R4, R28 ;  /* 0x0000001c00040202 */ /* 0x000fca0000000f00 */
[----:B------:R-:W4:Y:S01]  /*0660*/  LDG.E R36, desc[UR6][R36.64] ;  /* 0x0000000624247981 */ /* 0x000f22000c1e1900 */
[----:B---3--:R-:W-:-:S05]  /*0670*/  FADD R14, R30, R14 ;  /* 0x0000000e1e0e7221 */ /* 0x008fca0000000000 */
[----:B------:R-:W-:-:S13]  /*0680*/  FSETP.GT.AND P0, PT, R4, R14, PT ;  /* 0x0000000e0400720b */ /* 0x000fda0003f04000 */
[----:B------:R-:W1:Y:S02]  /*0690*/  @P0 LDC.64 R24, c[0x0][0x388] ;  /* 0x0000e200ff180b82 */ /* 0x000e640000000a00 */
[----:B-1----:R-:W-:-:S05]  /*06a0*/  @P0 IMAD.WIDE R24, R15, 0x4, R24 ;  /* 0x000000040f180825 */ /* 0x002fca00078e0218 */
[----:B--2---:R1:W2:Y:S01]  /*06b0*/  @P0 LDG.E R2, desc[UR6][R24.64] ;  /* 0x0000000618020981 */ /* 0x0042a2000c1e1900 */
[----:B------:R-:W-:-:S04]  /*06c0*/  IMAD.WIDE.U32 R22, R0, 0x1c, R22 ;  /* 0x0000001c00167825 */ /* 0x000fc800078e0016 */
[----:B------:R-:W-:-:S04]  /*06d0*/  IMAD.WIDE R22, R35, 0x4, R22 ;  /* 0x0000000423167825 */ /* 0x000fc800078e0216 */
[----:B----4-:R-:W-:Y:S01]  /*06e0*/  FADD R37, R12, R36 ;  /* 0x000000240c257221 */ /* 0x010fe20000000000 */
[----:B------:R-:W-:Y:S01]  /*06f0*/  @P0 MOV R4, R14 ;  /* 0x0000000e00040202 */ /* 0x000fe20000000f00 */
[----:B------:R-:W1:Y:S04]  /*0700*/  LDG.E R12, desc[UR6][R20.64+0xc] ;  /* 0x00000c06140c7981 */ /* 0x000e68000c1e1900 */
[----:B------:R-:W1:Y:S01]  /*0710*/  LDG.E R23, desc[UR6][R22.64] ;  /* 0x0000000616177981 */ /* 0x000e62000c1e1900 */
[----:B------:R-:W-:-:S13]  /*0720*/  FSETP.GT.AND P0, PT, R4, R37, PT ;  /* 0x000000250400720b */ /* 0x000fda0003f04000 */
[----:B0-----:R-:W0:Y:S02]  /*0730*/  @P0 LDC.64 R26, c[0x0][0x388] ;  /* 0x0000e200ff1a0b82 */ /* 0x001e240000000a00 */
[----:B0-----:R-:W-:-:S05]  /*0740*/  @P0 IMAD.WIDE R26, R29, 0x4, R26 ;  /* 0x000000041d1a0825 */ /* 0x001fca00078e021a */
[----:B--2---:R2:W3:Y:S01]  /*0750*/  @P0 LDG.E R2, desc[UR6][R26.64] ;  /* 0x000000061a020981 */ /* 0x0044e2000c1e1900 */
[----:B------:R-:W-:Y:S02]  /*0760*/  @P0 IMAD.MOV.U32 R4, RZ, RZ, R37 ;  /* 0x000000ffff040224 */ /* 0x000fe400078e0025 */
[----:B-1----:R-:W-:-:S05]  /*0770*/  FADD R25, R12, R23 ;  /* 0x000000170c197221 */ /* 0x002fca0000000000 */
[----:B------:R-:W-:-:S13]  /*0780*/  FSETP.GT.AND P0, PT, R4, R25, PT ;  /* 0x000000190400720b */ /* 0x000fda0003f04000 */
[----:B------:R-:W0:Y:S01]  /*0790*/  @P0 LDC.64 R22, c[0x0][0x388] ;  /* 0x0000e200ff160b82 */ /* 0x000e220000000a00 */
[----:B------:R-:W-:Y:S02]  /*07a0*/  IADD3 R8, PT, PT, R8, 0x8, RZ ;  /* 0x0000000808087810 */ /* 0x000fe40007ffe0ff */
[----:B------:R-:W-:Y:S02]  /*07b0*/  @P0 MOV R4, R25 ;  /* 0x0000001900040202 */ /* 0x000fe40000000f00 */
[----:B------:R-:W-:Y:S01]  /*07c0*/  IADD3 R20, P1, PT, R20, 0x20, RZ ;  /* 0x0000002014147810 */ /* 0x000fe20007f3e0ff */
[----:B0-----:R-:W-:-:S03]  /*07d0*/  @P0 IMAD.WIDE R22, R31, 0x4, R22 ;  /* 0x000000041f160825 */ /* 0x001fc600078e0216 */
[----:B------:R-:W-:Y:S02]  /*07e0*/  IADD3.X R21, PT, PT, RZ, R21, RZ, P1, !PT ;  /* 0x00000015ff157210 */ /* 0x000fe40000ffe4ff */
[C---:B------:R-:W-:Y:S01]  /*07f0*/  LEA R35, R0.reuse, R35, 0x3 ;  /* 0x0000002300237211 */ /* 0x040fe200078e18ff */
[C---:B------:R-:W-:Y:S01]  /*0800*/  IMAD R33, R0.reuse, 0x8, R33 ;  /* 0x0000000800217824 */ /* 0x040fe200078e0221 */
[C---:B------:R-:W-:Y:S01]  /*0810*/  LEA R9, R0.reuse, R9, 0x3 ;  /* 0x0000000900097211 */ /* 0x040fe200078e18ff */
[C---:B------:R-:W-:Y:S01]  /*0820*/  IMAD R29, R0.reuse, 0x8, R29 ;  /* 0x00000008001d7824 */ /* 0x040fe200078e021d */
[C---:B------:R-:W-:Y:S02]  /*0830*/  LEA R11, R0.reuse, R11, 0x3 ;  /* 0x0000000b000b7211 */ /* 0x040fe400078e18ff */
[C---:B------:R-:W-:Y:S02]  /*0840*/  LEA R13, R0.reuse, R13, 0x3 ;  /* 0x0000000d000d7211 */ /* 0x040fe400078e18ff */
[----:B------:R-:W-:-:S02]  /*0850*/  LEA R15, R0, R15, 0x3 ;  /* 0x0000000f000f7211 */ /* 0x000fc400078e18ff */
[----:B------:R-:W-:Y:S01]  /*0860*/  LEA R31, R0, R31, 0x3 ;  /* 0x0000001f001f7211 */ /* 0x000fe200078e18ff */
[----:B---3--:R2:W5:Y:S01]  /*0870*/  @P0 LDG.E R2, desc[UR6][R22.64] ;  /* 0x0000000616020981 */ /* 0x008562000c1e1900 */
[----:B------:R-:W-:-:S13]  /*0880*/  ISETP.NE.AND P0, PT, R8, RZ, PT ;  /* 0x000000ff0800720c */ /* 0x000fda0003f05270 */
[----:B--2---:R-:W-:Y:S05]  /*0890*/  @P0 BRA `(.L_x_14) ;  /* 0xfffffff800900947 */ /* 0x004fea000383ffff */
.L_x_13:
[----:B------:R-:W-:-:S13]  /*08a0*/  ISETP.NE.AND P0, PT, R7, RZ, PT ;  /* 0x000000ff0700720c */ /* 0x000fda0003f05270 */
[----:B------:R-:W-:Y:S05]  /*08b0*/  @!P0 BRA `(.L_x_12) ;  /* 0x0000000400ac8947 */ /* 0x000fea0003800000 */
[----:B------:R-:W-:Y:S02]  /*08c0*/  ISETP.GE.U32.AND P1, PT, R7, 0x4, PT ;  /* 0x000000040700780c */ /* 0x000fe40003f26070 */
[----:B------:R-:W-:-:S04]  /*08d0*/  LOP3.LUT R11, R0, 0x3, RZ, 0xc0, !PT ;  /* 0x00000003000b7812 */ /* 0x000fc800078ec0ff */
[----:B------:R-:W-:-:S07]  /*08e0*/  ISETP.NE.AND P0, PT, R11, RZ, PT ;  /* 0x000000ff0b00720c */ /* 0x000fce0003f05270 */
[----:B------:R-:W-:Y:S06]  /*08f0*/  @!P1 BRA `(.L_x_15) ;  /* 0x0000000000c89947 */ /* 0x000fec0003800000 */
[----:B------:R-:W1:Y:S01]  /*0900*/  LDC.64 R12, c[0x0][0x390] ;  /* 0x0000e400ff0c7b82 */ /* 0x000e620000000a00 */
[----:B------:R-:W-:Y:S01]  /*0910*/  IADD3 R9, PT, PT, R6, R10, RZ ;  /* 0x0000000a06097210 */ /* 0x000fe20007ffe0ff */
[----:B------:R-:W-:Y:S01]  /*0920*/  IMAD R7, R10, R0, R3 ;  /* 0x000000000a077224 */ /* 0x000fe200078e0203 */
[----:B------:R-:W2:Y:S05]  /*0930*/  LDCU.64 UR8, c[0x0][0x390] ;  /* 0x00007200ff0877ac */ /* 0x000eaa0008000a00 */
[----:B------:R-:W3:Y:S01]  /*0940*/  LDC.64 R14, c[0x0][0x380] ;  /* 0x0000e000ff0e7b82 */ /* 0x000ee20000000a00 */
[----:B-1----:R-:W-:-:S06]  /*0950*/  IMAD.WIDE.U32 R12, R9, 0x4, R12 ;  /* 0x00000004090c7825 */ /* 0x002fcc00078e000c */
[----:B0-----:R-:W4:Y:S01]  /*0960*/  LDG.E R12, desc[UR6][R12.64] ;  /* 0x000000060c0c7981 */ /* 0x001f22000c1e1900 */
[----:B---3--:R-:W-:-:S05]  /*0970*/  IMAD.WIDE R14, R7, 0x4, R14 ;  /* 0x00000004070e7825 */ /* 0x008fca00078e020e */
[----:B------:R-:W4:Y:S01]  /*0980*/  LDG.E R19, desc[UR6][R14.64] ;  /* 0x000000060e137981 */ /* 0x000f22000c1e1900 */
[----:B------:R-:W-:-:S04]  /*0990*/  IADD3 R9, P1, PT, R6, R10, RZ ;  /* 0x0000000a06097210 */ /* 0x000fc80007f3e0ff */
[----:B------:R-:W-:Y:S02]  /*09a0*/  IADD3.X R16, PT, PT, RZ, RZ, RZ, P1, !PT ;  /* 0x000000ffff107210 */ /* 0x000fe40000ffe4ff */
[----:B--2---:R-:W-:-:S04]  /*09b0*/  LEA R8, P1, R9, UR8, 0x2 ;  /* 0x0000000809087c11 */ /* 0x004fc8000f8210ff */
[----:B------:R-:W-:Y:S01]  /*09c0*/  LEA.HI.X R9, R9, UR9, R16, 0x2, P1 ;  /* 0x0000000909097c11 */ /* 0x000fe200088f1410 */
[----:B------:R-:W-:-:S04]  /*09d0*/  IMAD.WIDE.U32 R16, R0, 0x4, R14 ;  /* 0x0000000400107825 */ /* 0x000fc800078e000e */
[----:B------:R-:W2:Y:S04]  /*09e0*/  LDG.E R18, desc[UR6][R8.64+0x4] ;  /* 0x0000040608127981 */ /* 0x000ea8000c1e1900 */
[----:B------:R-:W2:Y:S01]  /*09f0*/  LDG.E R21, desc[UR6][R16.64] ;  /* 0x0000000610157981 */ /* 0x000ea2000c1e1900 */
[----:B----4-:R-:W-:-:S05]  /*0a00*/  FADD R23, R12, R19 ;  /* 0x000000130c177221 */ /* 0x010fca0000000000 */
[----:B------:R-:W-:-:S13]  /*0a10*/  FSETP.GT.AND P1, PT, R4, R23, PT ;  /* 0x000000170400720b */ /* 0x000fda0003f24000 */
[----:B------:R-:W0:Y:S02]  /*0a20*/  @P1 LDC.64 R14, c[0x0][0x388] ;  /* 0x0000e200ff0e1b82 */ /* 0x000e240000000a00 */
[----:B0-----:R-:W-:-:S05]  /*0a30*/  @P1 IMAD.WIDE R14, R7, 0x4, R14 ;  /* 0x00000004070e1825 */ /* 0x001fca00078e020e */
[----:B-----5:R0:W3:Y:S01]  /*0a40*/  @P1 LDG.E R2, desc[UR6][R14.64] ;  /* 0x000000060e021981 */ /* 0x0200e2000c1e1900 */
[----:B------:R-:W-:-:S04]  /*0a50*/  IMAD.WIDE.U32 R12, R0, 0x4, R16 ;  /* 0x00000004000c7825 */ /* 0x000fc800078e0010 */
[----:B--2---:R-:W-:Y:S01]  /*0a60*/  FADD R25, R18, R21 ;  /* 0x0000001512197221 */ /* 0x004fe20000000000 */
[----:B------:R-:W-:Y:S01]  /*0a70*/  @P1 MOV R4, R23 ;  /* 0x0000001700041202 */ /* 0x000fe20000000f00 */
[----:B------:R-:W2:Y:S04]  /*0a80*/  LDG.E R18, desc[UR6][R8.64+0x8] ;  /* 0x0000080608127981 */ /* 0x000ea8000c1e1900 */
[----:B------:R-:W2:Y:S01]  /*0a90*/  LDG.E R19, desc[UR6][R12.64] ;  /* 0x000000060c137981 */ /* 0x000ea2000c1e1900 */
[----:B------:R-:W-:-:S13]  /*0aa0*/  FSETP.GT.AND P1, PT, R4, R25, PT ;  /* 0x000000190400720b */ /* 0x000fda0003f24000 */
[----:B------:R-:W1:Y:S01]  /*0ab0*/  @P1 LDC.64 R16, c[0x0][0x388] ;  /* 0x0000e200ff101b82 */ /* 0x000e620000000a00 */
[----:B------:R-:W-:Y:S02]  /*0ac0*/  IMAD.IADD R21, R7, 0x1, R0 ;  /* 0x0000000107157824 */ /* 0x000fe400078e0200 */
[----:B0-----:R-:W-:Y:S01]  /*0ad0*/  IMAD.WIDE.U32 R14, R0, 0x4, R12 ;  /* 0x00000004000e7825 */ /* 0x001fe200078e000c */
        /* <DEDUP_REMOVED lines=15> */
[----:B------:R-:W-:-:S05]  /*0bd0*/  @P1 IADD3 R7, PT, PT, R21, R0, RZ ;  /* 0x0000000015071210 */ /* 0x000fca0007ffe0ff */
[----:B0-----:R-:W-:-:S05]  /*0be0*/  @P1 IMAD.WIDE R8, R7, 0x4, R8 ;  /* 0x0000000407081825 */ /* 0x001fca00078e0208 */
[----:B--2---:R1:W5:Y:S01]  /*0bf0*/  @P1 LDG.E R2, desc[UR6][R8.64] ;  /* 0x0000000608021981 */ /* 0x004362000c1e1900 */
[----:B------:R-:W-:Y:S01]  /*0c00*/  VIADD R10, R10, 0x4 ;  /* 0x000000040a0a7836 */ /* 0x000fe20000000000 */
[----:B------:R-:W-:-:S07]  /*0c10*/  @P1 MOV R4, R17 ;  /* 0x0000001100041202 */ /* 0x000fce0000000f00 */
.L_x_15:
[----:B------:R-:W-:Y:S05]  /*0c20*/  @!P0 BRA `(.L_x_12) ;  /* 0x0000000000d08947 */ /* 0x000fea0003800000 */
[----:B------:R-:W-:Y:S02]  /*0c30*/  ISETP.NE.AND P1, PT, R11, 0x1, PT ;  /* 0x000000010b00780c */ /* 0x000fe40003f25270 */
[----:B------:R-:W-:-:S04]  /*0c40*/  LOP3.LUT R7, R0, 0x1, RZ, 0xc0, !PT ;  /* 0x0000000100077812 */ /* 0x000fc800078ec0ff */
[----:B------:R-:W-:-:S07]  /*0c50*/  ISETP.NE.U32.AND P0, PT, R7, 0x1, PT ;  /* 0x000000010700780c */ /* 0x000fce0003f05070 */
[----:B------:R-:W-:Y:S06]  /*0c60*/  @!P1 BRA `(.L_x_16) ;  /* 0x0000000000789947 */ /* 0x000fec0003800000 */
[----:B-1----:R-:W1:Y:S01]  /*0c70*/  LDC.64 R8, c[0x0][0x390] ;  /* 0x0000e400ff087b82 */ /* 0x002e620000000a00 */
        /* <DEDUP_REMOVED lines=10> */
[----:B--2---:R-:W-:Y:S01]  /*0d20*/  LEA R16, P1, R11, UR8, 0x2 ;  /* 0x000000080b107c11 */ /* 0x004fe2000f8210ff */
[----:B------:R-:W-:-:S03]  /*0d30*/  IMAD.WIDE.U32 R12, R0, 0x4, R8 ;  /* 0x00000004000c7825 */ /* 0x000fc600078e0008 */
        /* <DEDUP_REMOVED lines=12> */
[----:B------:R-:W-:-:S04]  /*0e00*/  @P1 IMAD.IADD R13, R19, 0x1, R0 ;  /* 0x00000001130d1824 */ /* 0x000fc800078e0200 */
[----:B0-----:R-:W-:-:S05]  /*0e10*/  @P1 IMAD.WIDE R12, R13, 0x4, R14 ;  /* 0x000000040d0c1825 */ /* 0x001fca00078e020e */
[----:B----4-:R3:W5:Y:S01]  /*0e20*/  @P1 LDG.E R2, desc[UR6][R12.64] ;  /* 0x000000060c021981 */ /* 0x010762000c1e1900 */
[----:B------:R-:W-:Y:S02]  /*0e30*/  IADD3 R10, PT, PT, R10, 0x2, RZ ;  /* 0x000000020a0a7810 */ /* 0x000fe40007ffe0ff */
[----:B------:R-:W-:-:S07]  /*0e40*/  @P1 MOV R4, R11 ;  /* 0x0000000b00041202 */ /* 0x000fce0000000f00 */
.L_x_16:
[----:B------:R-:W-:Y:S05]  /*0e50*/  @P0 BRA `(.L_x_12) ;  /* 0x0000000000440947 */ /* 0x000fea0003800000 */
[----:B-1-3--:R-:W1:Y:S01]  /*0e60*/  LDC.64 R8, c[0x0][0x390] ;  /* 0x0000e400ff087b82 */ /* 0x00ae620000000a00 */
[----:B------:R-:W-:Y:S01]  /*0e70*/  IADD3 R7, PT, PT, R6, R10, RZ ;  /* 0x0000000a06077210 */ /* 0x000fe20007ffe0ff */
[----:B------:R-:W-:-:S06]  /*0e80*/  IMAD R11, R10, R0, R3 ;  /* 0x000000000a0b7224 */ /* 0x000fcc00078e0203 */
        /* <DEDUP_REMOVED lines=9> */
[----:B------:R-:W0:Y:S02]  /*0f20*/  LDC.64 R6, c[0x0][0x388] ;  /* 0x0000e200ff067b82 */ /* 0x000e240000000a00 */
[----:B0-----:R-:W-:-:S05]  /*0f30*/  IMAD.WIDE R6, R11, 0x4, R6 ;  /* 0x000000040b067825 */ /* 0x001fca00078e0206 */
[----:B-----5:R0:W5:Y:S01]  /*0f40*/  LDG.E R2, desc[UR6][R6.64] ;  /* 0x0000000606027981 */ /* 0x020162000c1e1900 */
[----:B------:R-:W-:-:S07]  /*0f50*/  MOV R4, R13 ;  /* 0x0000000d00047202 */ /* 0x000fce0000000f00 */
.L_x_17:
[----:B------:R-:W-:Y:S05]  /*0f60*/  BSYNC.RECONVERGENT B0 ;  /* 0x0000000000007941 */ /* 0x000fea0003800200 */
.L_x_12:
[----:B0-----:R-:W0:Y:S01]  /*0f70*/  LDC.64 R6, c[0x0][0x390] ;  /* 0x0000e400ff067b82 */ /* 0x001e220000000a00 */
[----:B------:R-:W-:-:S07]  /*0f80*/  IMAD R3, R5, R0, R3 ;  /* 0x0000000005037224 */ /* 0x000fce00078e0203 */
[----:B-1-3--:R-:W1:Y:S01]  /*0f90*/  LDC.64 R8, c[0x0][0x398] ;  /* 0x0000e600ff087b82 */ /* 0x00ae620000000a00 */
[----:B0-----:R-:W-:-:S07]  /*0fa0*/  IMAD.WIDE R6, R3, 0x4, R6 ;  /* 0x0000000403067825 */ /* 0x001fce00078e0206 */
[----:B------:R-:W-:Y:S01]  /*0fb0*/  BAR.SYNC.DEFER_BLOCKING 0x0 ;  /* 0x0000000000007b1d */ /* 0x000fe20000010000 */
[----:B-1----:R-:W-:-:S05]  /*0fc0*/  IMAD.WIDE R8, R3, 0x4, R8 ;  /* 0x0000000403087825 */ /* 0x002fca00078e0208 */
[----:B------:R-:W-:Y:S04]  /*0fd0*/  STG.E desc[UR6][R6.64], R4 ;  /* 0x0000000406007986 */ /* 0x000fe8000c101906 */
[----:B-----5:R-:W-:Y:S01]  /*0fe0*/  STG.E desc[UR6][R8.64], R2 ;  /* 0x0000000208007986 */ /* 0x020fe2000c101906 */
[----:B------:R-:W-:Y:S05]  /*0ff0*/  EXIT ;  /* 0x000000000000794d */ /* 0x000fea0003800000 */
.L_x_18:
        /* <DEDUP_REMOVED lines=16> */
.L_x_62:


//--------------------- .text._Z14floyd_baselineiPfPii --------------------------
	.section	.text._Z14floyd_baselineiPfPii,"ax",@progbits
	.align	128
        .global         _Z14floyd_baselineiPfPii
        .type           _Z14floyd_baselineiPfPii,@function
        .size           _Z14floyd_baselineiPfPii,(.L_x_63 - _Z14floyd_baselineiPfPii)
        .other          _Z14floyd_baselineiPfPii,@"STO_CUDA_ENTRY STV_DEFAULT"
_Z14floyd_baselineiPfPii:
.text._Z14floyd_baselineiPfPii:
[----:B------:R-:W-:Y:S01]  /*0000*/  LDC R1, c[0x0][0x37c] ;  /* 0x0000df00ff017b82 */ /* 0x000fe20000000800 */
[----:B------:R-:W0:Y:S01]  /*0010*/  S2R R0, SR_CTAID.Y ;  /* 0x0000000000007919 */ /* 0x000e220000002600 */
[----:B------:R-:W1:Y:S01]  /*0020*/  LDCU UR6, c[0x0][0x398] ;  /* 0x00007300ff0677ac */ /* 0x000e620008000800 */
[----:B------:R-:W0:Y:S01]  /*0030*/  S2R R3, SR_TID.Y ;  /* 0x0000000000037919 */ /* 0x000e220000002200 */
[----:B------:R-:W2:Y:S01]  /*0040*/  S2R R5, SR_CTAID.X ;  /* 0x0000000000057919 */ /* 0x000ea20000002500 */
[----:B------:R-:W2:Y:S01]  /*0050*/  S2R R2, SR_TID.X ;  /* 0x0000000000027919 */ /* 0x000ea20000002100 */
[----:B0-----:R-:W-:Y:S02]  /*0060*/  LEA R0, R0, R3, 0x5 ;  /* 0x0000000300007211 */ /* 0x001fe400078e28ff */
[----:B--2---:R-:W-:-:S04]  /*0070*/  LEA R5, R5, R2, 0x5 ;  /* 0x0000000205057211 */ /* 0x004fc800078e28ff */
[----:B------:R-:W-:-:S04]  /*0080*/  VIMNMX R2, PT, PT, R0, R5, !PT ;  /* 0x0000000500027248 */ /* 0x000fc80007fe0100 */
[----:B-1----:R-:W-:-:S13]  /*0090*/  ISETP.GE.AND P0, PT, R2, UR6, PT ;  /* 0x0000000602007c0c */ /* 0x002fda000bf06270 */
[----:B------:R-:W-:Y:S05]  /*00a0*/  @P0 EXIT ;  /* 0x000000000000094d */ /* 0x000fea0003800000 */
[----:B------:R-:W0:Y:S01]  /*00b0*/  LDC R11, c[0x0][0x380] ;  /* 0x0000e000ff0b7b82 */ /* 0x000e220000000800 */
[----:B------:R-:W1:Y:S01]  /*00c0*/  LDCU.64 UR4, c[0x0][0x358] ;  /* 0x00006b00ff0477ac */ /* 0x000e620008000a00 */
[----:B------:R-:W-:-:S06]  /*00d0*/  IMAD R9, R0, UR6, R5 ;  /* 0x0000000600097c24 */ /* 0x000fcc000f8e0205 */
[----:B------:R-:W2:Y:S01]  /*00e0*/  LDC.64 R2, c[0x0][0x388] ;  /* 0x0000e200ff027b82 */ /* 0x000ea20000000a00 */
[----:B0-----:R-:W-:Y:S02]  /*00f0*/  IMAD R7, R0, UR6, R11 ;  /* 0x0000000600077c24 */ /* 0x001fe4000f8e020b */
[----:B------:R-:W-:Y:S02]  /*0100*/  IMAD R11, R11, UR6, R5 ;  /* 0x000000060b0b7c24 */ /* 0x000fe4000f8e0205 */
[----:B--2---:R-:W-:-:S04]  /*0110*/  IMAD.WIDE R4, R7, 0x4, R2 ;  /* 0x0000000407047825 */ /* 0x004fc800078e0202 */
[--C-:B------:R-:W-:Y:S02]  /*0120*/  IMAD.WIDE R6, R11, 0x4, R2.reuse ;  /* 0x000000040b067825 */ /* 0x100fe400078e0202 */
[----:B-1----:R-:W2:Y:S02]  /*0130*/  LDG.E R4, desc[UR4][R4.64] ;  /* 0x0000000404047981 */ /* 0x002ea4000c1e1900 */
[----:B------:R-:W-:Y:S02]  /*0140*/  IMAD.WIDE R2, R9, 0x4, R2 ;  /* 0x0000000409027825 */ /* 0x000fe400078e0202 */
[----:B------:R-:W2:Y:S04]  /*0150*/  LDG.E R7, desc[UR4][R6.64] ;  /* 0x0000000406077981 */ /* 0x000ea8000c1e1900 */
[----:B------:R-:W3:Y:S01]  /*0160*/  LDG.E R0, desc[UR4][R2.64] ;  /* 0x0000000402007981 */ /* 0x000ee2000c1e1900 */
[----:B--2---:R-:W-:-:S05]  /*0170*/  FADD R13, R4, R7 ;  /* 0x00000007040d7221 */ /* 0x004fca0000000000 */
[----:B---3--:R-:W-:-:S13]  /*0180*/  FSETP.GT.AND P0, PT, R0, R13, PT ;  /* 0x0000000d0000720b */ /* 0x008fda0003f04000 */
[----:B------:R-:W-:Y:S05]  /*0190*/  @!P0 EXIT ;  /* 0x000000000000894d */ /* 0x000fea0003800000 */
[----:B------:R-:W0:Y:S01]  /*01a0*/  LDC.64 R6, c[0x0][0x390] ;  /* 0x0000e400ff067b82 */ /* 0x000e220000000a00 */
[----:B------:R-:W-:Y:S01]  /*01b0*/  STG.E desc[UR4][R2.64], R13 ;  /* 0x0000000d02007986 */ /* 0x000fe2000c101904 */
[----:B0-----:R-:W-:-:S06]  /*01c0*/  IMAD.WIDE R4, R11, 0x4, R6 ;  /* 0x000000040b047825 */ /* 0x001fcc00078e0206 */
[----:B------:R-:W2:Y:S01]  /*01d0*/  LDG.E R5, desc[UR4][R4.64] ;  /* 0x0000000404057981 */ /* 0x000ea2000c1e1900 */
[----:B------:R-:W-:-:S05]  /*01e0*/  IMAD.WIDE R6, R9, 0x4, R6 ;  /* 0x0000000409067825 */ /* 0x000fca00078e0206 */
[----:B--2---:R-:W-:Y:S01]  /*01f0*/  STG.E desc[UR4][R6.64], R5 ;  /* 0x0000000506007986 */ /* 0x004fe2000c101904 */
[----:B------:R-:W-:Y:S05]  /*0200*/  EXIT ;  /* 0x000000000000794d */ /* 0x000fea0003800000 */
.L_x_19:
        /* <DEDUP_REMOVED lines=15> */
.L_x_63:


//--------------------- .text._Z10fw_kernel3iPfPijj --------------------------
	.section	.text._Z10fw_kernel3iPfPijj,"ax",@progbits
	.align	128
        .global         _Z10fw_kernel3iPfPijj
        .type           _Z10fw_kernel3iPfPijj,@function
        .size           _Z10fw_kernel3iPfPijj,(.L_x_64 - _Z10fw_kernel3iPfPijj)
        .other          _Z10fw_kernel3iPfPijj,@"STO_CUDA_ENTRY STV_DEFAULT"
_Z10fw_kernel3iPfPijj:
.text._Z10fw_kernel3iPfPijj:
[----:B------:R-:W-:Y:S08]  /*0000*/  LDC R1, c[0x0][0x37c] ;  /* 0x0000df00ff017b82 */ /* 0x000ff00000000800 */
[----:B------:R-:W0:Y:S01]  /*0010*/  S2UR UR7, SR_CTAID.Y ;  /* 0x00000000000779c3 */ /* 0x000e220000002600 */
[----:B------:R-:W1:Y:S01]  /*0020*/  S2R R0, SR_TID.X ;  /* 0x0000000000007919 */ /* 0x000e620000002100 */
[----:B------:R-:W2:Y:S01]  /*0030*/  LDCU UR12, c[0x0][0x398] ;  /* 0x00007300ff0c77ac */ /* 0x000ea20008000800 */
[----:B------:R-:W3:Y:S01]  /*0040*/  S2R R3, SR_TID.Y ;  /* 0x0000000000037919 */ /* 0x000ee20000002200 */
[----:B------:R-:W4:Y:S04]  /*0050*/  LDCU.64 UR10, c[0x0][0x358] ;  /* 0x00006b00ff0a77ac */ /* 0x000f280008000a00 */
[----:B------:R-:W5:Y:S08]  /*0060*/  LDC R4, c[0x0][0x380] ;  /* 0x0000e000ff047b82 */ /* 0x000f700000000800 */
[----:B------:R-:W2:Y:S01]  /*0070*/  S2UR UR6, SR_CTAID.X ;  /* 0x00000000000679c3 */ /* 0x000ea20000002500 */
[----:B0-----:R-:W-:Y:S01]  /*0080*/  UIADD3 UR5, UPT, UPT, UR7, 0x1, URZ ;  /* 0x0000000107057890 */ /* 0x001fe2000fffe0ff */
[----:B-----5:R-:W-:-:S02]  /*0090*/  VIADD R2, R4, 0x1 ;  /* 0x0000000104027836 */ /* 0x020fc40000000000 */
[----:B-1----:R-:W-:-:S03]  /*00a0*/  IMAD R10, R4, 0x20, R0 ;  /* 0x00000020040a7824 */ /* 0x002fc600078e0200 */
[----:B------:R-:W-:Y:S01]  /*00b0*/  ISETP.GT.U32.AND P1, PT, R2, UR5, PT ;  /* 0x0000000502007c0c */ /* 0x000fe2000bf24070 */
[----:B--2---:R-:W-:-:S06]  /*00c0*/  UIADD3 UR4, UPT, UPT, UR6, 0x1, URZ ;  /* 0x0000000106047890 */ /* 0x004fcc000fffe0ff */
[----:B------:R-:W-:Y:S01]  /*00d0*/  ISETP.GT.U32.AND P0, PT, R2, UR4, PT ;  /* 0x0000000402007c0c */ /* 0x000fe2000bf04070 */
[----:B------:R-:W-:Y:S02]  /*00e0*/  IMAD.U32 R2, RZ, RZ, UR5 ;  /* 0x00000005ff027e24 */ /* 0x000fe4000f8e00ff */
[----:B------:R-:W-:-:S03]  /*00f0*/  IMAD.U32 R5, RZ, RZ, UR4 ;  /* 0x00000004ff057e24 */ /* 0x000fc6000f8e00ff */
[----:B------:R-:W-:-:S04]  /*0100*/  @P1 IADD3 R2, PT, PT, RZ, UR7, RZ ;  /* 0x00000007ff021c10 */ /* 0x000fc8000fffe0ff */
[----:B---3--:R-:W-:Y:S01]  /*0110*/  LEA R19, R2, R3, 0x5 ;  /* 0x0000000302137211 */ /* 0x008fe200078e28ff */
[----:B------:R-:W-:-:S03]  /*0120*/  IMAD R2, R4, 0x20, R3 ;  /* 0x0000002004027824 */ /* 0x000fc600078e0203 */
[C---:B------:R-:W-:Y:S01]  /*0130*/  VIMNMX.U32 R4, PT, PT, R19.reuse, R10, !PT ;  /* 0x0000000a13047248 */ /* 0x040fe20007fe0000 */
[----:B------:R-:W-:Y:S02]  /*0140*/  @P0 IMAD R5, RZ, RZ, UR6 ;  /* 0x00000006ff050e24 */ /* 0x000fe4000f8e02ff */
[----:B------:R-:W-:Y:S01]  /*0150*/  IMAD R17, R19, UR12, R10 ;  /* 0x0000000c13117c24 */ /* 0x000fe2000f8e020a */
[----:B------:R-:W-:Y:S01]  /*0160*/  ISETP.GE.U32.AND P0, PT, R4, UR12, PT ;  /* 0x0000000c04007c0c */ /* 0x000fe2000bf06070 */
[----:B------:R-:W-:Y:S01]  /*0170*/  IMAD.MOV.U32 R10, RZ, RZ, 0x4cbebc20 ;  /* 0x4cbebc20ff0a7424 */ /* 0x000fe200078e00ff */
[----:B------:R-:W-:-:S04]  /*0180*/  LEA R16, R5, R0, 0x5 ;  /* 0x0000000005107211 */ /* 0x000fc800078e28ff */
[----:B------:R-:W-:Y:S02]  /*0190*/  VIMNMX.U32 R4, PT, PT, R16, R2, !PT ;  /* 0x0000000210047248 */ /* 0x000fe40007fe0000 */
[----:B------:R-:W-:Y:S02]  /*01a0*/  VIMNMX.U32 R11, PT, PT, R19, R16, !PT ;  /* 0x00000010130b7248 */ /* 0x000fe40007fe0000 */
[----:B------:R-:W-:Y:S02]  /*01b0*/  ISETP.GE.U32.AND P1, PT, R4, UR12, PT ;  /* 0x0000000c04007c0c */ /* 0x000fe4000bf26070 */
[----:B------:R-:W-:Y:S01]  /*01c0*/  ISETP.GE.U32.AND P2, PT, R11, UR12, PT ;  /* 0x0000000c0b007c0c */ /* 0x000fe2000bf46070 */
[----:B------:R-:W0:Y:S10]  /*01d0*/  @!P0 LDC.64 R14, c[0x0][0x388] ;  /* 0x0000e200ff0e8b82 */ /* 0x000e340000000a00 */
[----:B------:R-:W1:Y:S08]  /*01e0*/  @!P1 LDC.64 R8, c[0x0][0x390] ;  /* 0x0000e400ff089b82 */ /* 0x000e700000000a00 */
[----:B------:R-:W2:Y:S01]  /*01f0*/  @!P1 LDC.64 R12, c[0x0][0x388] ;  /* 0x0000e200ff0c9b82 */ /* 0x000ea20000000a00 */
[----:B0-----:R-:W-:-:S07]  /*0200*/  @!P0 IMAD.WIDE R14, R17, 0x4, R14 ;  /* 0x00000004110e8825 */ /* 0x001fce00078e020e */
[----:B------:R-:W0:Y:S01]  /*0210*/  @!P2 LDC.64 R6, c[0x0][0x390] ;  /* 0x0000e400ff06ab82 */ /* 0x000e220000000a00 */
[--C-:B------:R-:W-:Y:S01]  /*0220*/  @!P1 IMAD R17, R2, UR12, R16.reuse ;  /* 0x0000000c02119c24 */ /* 0x100fe2000f8e0210 */
[----:B----4-:R-:W3:Y:S01]  /*0230*/  @!P0 LDG.E R10, desc[UR10][R14.64] ;  /* 0x0000000a0e0a8981 */ /* 0x010ee2000c1e1900 */
[----:B------:R-:W-:-:S05]  /*0240*/  IMAD R2, R19, UR12, R16 ;  /* 0x0000000c13027c24 */ /* 0x000fca000f8e0210 */
[----:B------:R-:W4:Y:S01]  /*0250*/  @!P2 LDC.64 R4, c[0x0][0x388] ;  /* 0x0000e200ff04ab82 */ /* 0x000f220000000a00 */
[----:B-1----:R-:W-:-:S06]  /*0260*/  @!P1 IMAD.WIDE R8, R17, 0x4, R8 ;  /* 0x0000000411089825 */ /* 0x002fcc00078e0208 */
[----:B------:R-:W5:Y:S01]  /*0270*/  @!P1 LDG.E R8, desc[UR10][R8.64] ;  /* 0x0000000a08089981 */ /* 0x000f62000c1e1900 */
[----:B--2---:R-:W-:-:S06]  /*0280*/  @!P1 IMAD.WIDE R12, R17, 0x4, R12 ;  /* 0x00000004110c9825 */ /* 0x004fcc00078e020c */
[----:B------:R1:W2:Y:S01]  /*0290*/  @!P1 LDG.E R13, desc[UR10][R12.64] ;  /* 0x0000000a0c0d9981 */ /* 0x0002a2000c1e1900 */
[----:B0-----:R-:W-:-:S05]  /*02a0*/  @!P2 IMAD.WIDE R6, R2, 0x4, R6 ;  /* 0x000000040206a825 */ /* 0x001fca00078e0206 */
[----:B------:R0:W5:Y:S01]  /*02b0*/  @!P2 LDG.E R16, desc[UR10][R6.64] ;  /* 0x0000000a0610a981 */ /* 0x000162000c1e1900 */
[----:B----4-:R-:W-:-:S05]  /*02c0*/  @!P2 IMAD.WIDE R4, R2, 0x4, R4 ;  /* 0x000000040204a825 */ /* 0x010fca00078e0204 */
[----:B------:R4:W5:Y:S01]  /*02d0*/  @!P2 LDG.E R17, desc[UR10][R4.64] ;  /* 0x0000000a0411a981 */ /* 0x000962000c1e1900 */
[----:B------:R-:W0:Y:S01]  /*02e0*/  S2UR UR8, SR_CgaCtaId ;  /* 0x00000000000879c3 */ /* 0x000e220000008800 */
[----:B------:R-:W-:Y:S02]  /*02f0*/  UMOV UR4, 0x400 ;  /* 0x0000040000047882 */ /* 0x000fe40000000000 */
[----:B------:R-:W-:Y:S02]  /*0300*/  UIADD3 UR5, UPT, UPT, UR4, 0x3000, URZ ;  /* 0x0000300004057890 */ /* 0x000fe4000fffe0ff */
[----:B------:R-:W-:Y:S02]  /*0310*/  UIADD3 UR6, UPT, UPT, UR4, 0x4000, URZ ;  /* 0x0000400004067890 */ /* 0x000fe4000fffe0ff */
[----:B------:R-:W-:Y:S01]  /*0320*/  UIADD3 UR7, UPT, UPT, UR4, 0x1000, URZ ;  /* 0x0000100004077890 */ /* 0x000fe2000fffe0ff */
[----:B-1----:R-:W-:Y:S02]  /*0330*/  IMAD R12, R3, 0x20, R0 ;  /* 0x00000020030c7824 */ /* 0x002fe400078e0200 */
[----:B------:R-:W-:Y:S01]  /*0340*/  HFMA2 R19, -RZ, RZ, 18.96875, -1.03125 ;  /* 0x4cbebc20ff137431 */ /* 0x000fe200000001ff */
[----:B0-----:R-:W-:-:S02]  /*0350*/  ULEA UR9, UR8, UR5, 0x18 ;  /* 0x0000000508097291 */ /* 0x001fc4000f8ec0ff */
[----:B------:R-:W-:Y:S02]  /*0360*/  UIADD3 UR5, UPT, UPT, UR4, 0x2000, URZ ;  /* 0x0000200004057890 */ /* 0x000fe4000fffe0ff */
[----:B------:R-:W-:Y:S02]  /*0370*/  ULEA UR4, UR8, UR4, 0x18 ;  /* 0x0000000408047291 */ /* 0x000fe4000f8ec0ff */
[----:B------:R-:W-:Y:S01]  /*0380*/  @!P1 MOV R9, UR9 ;  /* 0x0000000900099c02 */ /* 0x000fe20008000f00 */
[----:B------:R-:W-:Y:S02]  /*0390*/  ULEA UR5, UR8, UR5, 0x18 ;  /* 0x0000000508057291 */ /* 0x000fe4000f8ec0ff */
[----:B------:R-:W-:Y:S02]  /*03a0*/  ULEA UR6, UR8, UR6, 0x18 ;  /* 0x0000000608067291 */ /* 0x000fe4000f8ec0ff */
[C---:B------:R-:W-:Y:S02]  /*03b0*/  @!P1 IMAD R6, R12.reuse, 0x4, R9 ;  /* 0x000000040c069824 */ /* 0x040fe400078e0209 */
[----:B------:R-:W-:Y:S01]  /*03c0*/  @P1 IMAD.U32 R9, RZ, RZ, UR9 ;  /* 0x00000009ff091e24 */ /* 0x000fe2000f8e00ff */
[C---:B------:R-:W-:Y:S01]  /*03d0*/  LEA R7, R12.reuse, UR5, 0x2 ;  /* 0x000000050c077c11 */ /* 0x040fe2000f8e10ff */
[----:B------:R-:W-:Y:S01]  /*03e0*/  ULEA UR7, UR8, UR7, 0x18 ;  /* 0x0000000708077291 */ /* 0x000fe2000f8ec0ff */
[C---:B----4-:R-:W-:Y:S01]  /*03f0*/  LEA R4, R12.reuse, UR4, 0x2 ;  /* 0x000000040c047c11 */ /* 0x050fe2000f8e10ff */
[C---:B------:R-:W-:Y:S01]  /*0400*/  @P1 IMAD R14, R12.reuse, 0x4, R9 ;  /* 0x000000040c0e1824 */ /* 0x040fe200078e0209 */
[C---:B------:R-:W-:Y:S01]  /*0410*/  LEA R15, R12.reuse, UR6, 0x2 ;  /* 0x000000060c0f7c11 */ /* 0x040fe2000f8e10ff */
[----:B------:R-:W0:Y:S02]  /*0420*/  LDCU UR4, c[0x0][0x39c] ;  /* 0x00007380ff0477ac */ /* 0x000e240008000800 */
[----:B------:R-:W-:-:S02]  /*0430*/  LEA R5, R12, UR7, 0x2 ;  /* 0x000000070c057c11 */ /* 0x000fc4000f8e10ff */
[----:B------:R-:W-:Y:S01]  /*0440*/  ISETP.GE.U32.AND P0, PT, R11, UR12, PT ;  /* 0x0000000c0b007c0c */ /* 0x000fe2000bf06070 */
[----:B0-----:R-:W-:Y:S01]  /*0450*/  UISETP.NE.AND UP0, UPT, UR4, URZ, UPT ;  /* 0x000000ff0400728c */ /* 0x001fe2000bf05270 */
[----:B---3--:R0:W-:Y:S01]  /*0460*/  STS [R7], R10 ;  /* 0x0000000a07007388 */ /* 0x0081e20000000800 */
[----:B------:R-:W-:-:S03]  /*0470*/  @P1 IMAD.MOV.U32 R8, RZ, RZ, -0x1 ;  /* 0xffffffffff081424 */ /* 0x000fc600078e00ff */
[----:B--2---:R0:W-:Y:S04]  /*0480*/  @!P1 STS [R6], R13 ;  /* 0x0000000d06009388 */ /* 0x0041e80000000800 */
[----:B------:R0:W-:Y:S01]  /*0490*/  @P1 STS [R14], R19 ;  /* 0x000000130e001388 */ /* 0x0001e20000000800 */
[----:B------:R-:W-:-:S03]  /*04a0*/  @P2 MOV R16, 0xffffffff ;  /* 0xffffffff00102802 */ /* 0x000fc60000000f00 */
[----:B-----5:R0:W-:Y:S04]  /*04b0*/  STS [R15], R8 ;  /* 0x000000080f007388 */ /* 0x0201e80000000800 */
[----:B------:R0:W-:Y:S04]  /*04c0*/  @!P2 STS [R4], R17 ;  /* 0x000000110400a388 */ /* 0x0001e80000000800 */
[----:B------:R0:W-:Y:S04]  /*04d0*/  @P2 STS [R4], R19 ;  /* 0x0000001304002388 */ /* 0x0001e80000000800 */
[----:B------:R0:W-:Y:S01]  /*04e0*/  STS [R5], R16 ;  /* 0x0000001005007388 */ /* 0x0001e20000000800 */
[----:B------:R-:W-:Y:S06]  /*04f0*/  BAR.SYNC.DEFER_BLOCKING 0x0 ;  /* 0x0000000000007b1d */ /* 0x000fec0000010000 */
[----:B------:R-:W-:Y:S05]  /*0500*/  BRA.U !UP0, `(.L_x_20) ;  /* 0x0000000908d07547 */ /* 0x000fea000b800000 */
[----:B0-----:R0:W1:Y:S01]  /*0510*/  LDS R6, [R4] ;  /* 0x0000000004067984 */ /* 0x0010620000000800 */
[----:B------:R-:W-:Y:S01]  /*0520*/  UISETP.GE.U32.AND UP1, UPT, UR4, 0x8, UPT ;  /* 0x000000080400788c */ /* 0x000fe2000bf26070 */
[----:B------:R-:W-:Y:S01]  /*0530*/  IMAD.MOV.U32 R8, RZ, RZ, RZ ;  /* 0x000000ffff087224 */ /* 0x000fe200078e00ff */
[----:B------:R-:W-:-:S04]  /*0540*/  ULOP3.LUT UR7, UR4, 0x7, URZ, 0xc0, !UPT ;  /* 0x0000000704077892 */ /* 0x000fc8000f8ec0ff */
[----:B------:R-:W-:-:S03]  /*0550*/  UISETP.NE.AND UP0, UPT, UR7, URZ, UPT ;  /* 0x000000ff0700728c */ /* 0x000fc6000bf05270 */
[----:B0-----:R-:W-:Y:S08]  /*0560*/  BRA.U !UP1, `(.L_x_21) ;  /* 0x0000000509387547 */ /* 0x001ff0000b800000 */
[----:B------:R-:W-:Y:S01]  /*0570*/  LEA R8, R0, 0x200, 0x2 ;  /* 0x0000020000087811 */ /* 0x000fe200078e10ff */
[----:B------:R-:W-:Y:S01]  /*0580*/  ULOP3.LUT UR4, UR4, 0xfffffff8, URZ, 0xc0, !UPT ;  /* 0xfffffff804047892 */ /* 0x000fe2000f8ec0ff */
[----:B------:R-:W-:-:S03]  /*0590*/  LEA R10, R3, UR5, 0x7 ;  /* 0x00000005030a7c11 */ /* 0x000fc6000f8e38ff */
[----:B------:R-:W-:Y:S01]  /*05a0*/  IMAD.IADD R7, R9, 0x1, R8 ;  /* 0x0000000109077824 */ /* 0x000fe200078e0208 */
[----:B------:R-:W-:Y:S01]  /*05b0*/  IADD3 R9, PT, PT, R8, UR6, RZ ;  /* 0x0000000608097c10 */ /* 0x000fe2000fffe0ff */
[----:B------:R-:W-:Y:S01]  /*05c0*/  VIADD R10, R10, 0x10 ;  /* 0x000000100a0a7836 */ /* 0x000fe20000000000 */
[----:B------:R-:W-:Y:S02]  /*05d0*/  UIADD3 UR8, UPT, UPT, -UR4, URZ, URZ ;  /* 0x000000ff04087290 */ /* 0x000fe4000fffe1ff */
[----:B------:R-:W-:-:S10]  /*05e0*/  IMAD.U32 R8, RZ, RZ, UR4 ;  /* 0x00000004ff087e24 */ /* 0x000fd4000f8e00ff */
.L_x_22:
[----:B------:R-:W-:Y:S01]  /*05f0*/  LDS R11, [R10+-0x10] ;  /* 0xfffff0000a0b7984 */ /* 0x000fe20000000800 */
[----:B------:R-:W-:-:S03]  /*0600*/  UIADD3 UR8, UPT, UPT, UR8, 0x8, URZ ;  /* 0x0000000808087890 */ /* 0x000fc6000fffe0ff */
[----:B0-----:R-:W0:Y:S01]  /*0610*/  LDS R12, [R7+-0x200] ;  /* 0xfffe0000070c7984 */ /* 0x001e220000000800 */
[----:B------:R-:W-:Y:S01]  /*0620*/  UISETP.NE.AND UP1, UPT, UR8, URZ, UPT ;  /* 0x000000ff0800728c */ /* 0x000fe2000bf25270 */
[----:B0-----:R-:W-:-:S05]  /*0630*/  FADD R13, R11, R12 ;  /* 0x0000000c0b0d7221 */ /* 0x001fca0000000000 */
[----:B-1----:R-:W-:-:S13]  /*0640*/  FSETP.GT.AND P1, PT, R6, R13, PT ;  /* 0x0000000d0600720b */ /* 0x002fda0003f24000 */
[----:B------:R-:W-:Y:S01]  /*0650*/  @P1 STS [R4], R13 ;  /* 0x0000000d04001388 */ /* 0x000fe20000000800 */
[----:B------:R-:W-:-:S03]  /*0660*/  @P1 MOV R6, R13 ;  /* 0x0000000d00061202 */ /* 0x000fc60000000f00 */
[----:B------:R-:W0:Y:S04]  /*0670*/  @P1 LDS R12, [R9+-0x200] ;  /* 0xfffe0000090c1984 */ /* 0x000e280000000800 */
[----:B0-----:R-:W-:Y:S04]  /*0680*/  @P1 STS [R5], R12 ;  /* 0x0000000c05001388 */ /* 0x001fe80000000800 */
[----:B------:R-:W-:Y:S04]  /*0690*/  LDS R11, [R10+-0xc] ;  /* 0xfffff4000a0b7984 */ /* 0x000fe80000000800 */
[----:B------:R-:W0:Y:S02]  /*06a0*/  LDS R14, [R7+-0x180] ;  /* 0xfffe8000070e7984 */ /* 0x000e240000000800 */
[----:B0-----:R-:W-:-:S05]  /*06b0*/  FADD R15, R11, R14 ;  /* 0x0000000e0b0f7221 */ /* 0x001fca0000000000 */
[----:B------:R-:W-:-:S13]  /*06c0*/  FSETP.GT.AND P1, PT, R6, R15, PT ;  /* 0x0000000f0600720b */ /* 0x000fda0003f24000 */
[----:B------:R-:W-:Y:S01]  /*06d0*/  @P1 STS [R4], R15 ;  /* 0x0000000f04001388 */ /* 0x000fe20000000800 */
[----:B------:R-:W-:-:S03]  /*06e0*/  @P1 IMAD.MOV.U32 R6, RZ, RZ, R15 ;  /* 0x000000ffff061224 */ /* 0x000fc600078e000f */
        /* <DEDUP_REMOVED lines=15> */
[----:B------:R-:W-:-:S03]  /*07e0*/  @P1 MOV R6, R15 ;  /* 0x0000000f00061202 */ /* 0x000fc60000000f00 */
[----:B------:R-:W0:Y:S04]  /*07f0*/  @P1 LDS R14, [R9+-0x80] ;  /* 0xffff8000090e1984 */ /* 0x000e280000000800 */
[----:B0-----:R-:W-:Y:S04]  /*0800*/  @P1 STS [R5], R14 ;  /* 0x0000000e05001388 */ /* 0x001fe80000000800 */
[----:B------:R-:W-:Y:S04]  /*0810*/  LDS R11, [R10] ;  /* 0x000000000a0b7984 */ /* 0x000fe80000000800 */
[----:B------:R-:W0:Y:S02]  /*0820*/  LDS R16, [R7] ;  /* 0x0000000007107984 */ /* 0x000e240000000800 */
[----:B0-----:R-:W-:-:S05]  /*0830*/  FADD R13, R11, R16 ;  /* 0x000000100b0d7221 */ /* 0x001fca0000000000 */
[----:B------:R-:W-:-:S13]  /*0840*/  FSETP.GT.AND P1, PT, R6, R13, PT ;  /* 0x0000000d0600720b */ /* 0x000fda0003f24000 */
[----:B------:R-:W-:Y:S01]  /*0850*/  @P1 STS [R4], R13 ;  /* 0x0000000d04001388 */ /* 0x000fe20000000800 */
[----:B------:R-:W-:-:S03]  /*0860*/  @P1 IMAD.MOV.U32 R6, RZ, RZ, R13 ;  /* 0x000000ffff061224 */ /* 0x000fc600078e000d */
[----:B------:R-:W0:Y:S04]  /*0870*/  @P1 LDS R12, [R9] ;  /* 0x00000000090c1984 */ /* 0x000e280000000800 */
[----:B0-----:R-:W-:Y:S04]  /*0880*/  @P1 STS [R5], R12 ;  /* 0x0000000c05001388 */ /* 0x001fe80000000800 */
[----:B------:R-:W-:Y:S04]  /*0890*/  LDS R11, [R10+0x4] ;  /* 0x000004000a0b7984 */ /* 0x000fe80000000800 */
[----:B------:R-:W0:Y:S02]  /*08a0*/  LDS R16, [R7+0x80] ;  /* 0x0000800007107984 */ /* 0x000e240000000800 */
[----:B0-----:R-:W-:-:S05]  /*08b0*/  FADD R15, R11, R16 ;  /* 0x000000100b0f7221 */ /* 0x001fca0000000000 */
[----:B------:R-:W-:-:S13]  /*08c0*/  FSETP.GT.AND P1, PT, R6, R15, PT ;  /* 0x0000000f0600720b */ /* 0x000fda0003f24000 */
[----:B------:R-:W-:Y:S01]  /*08d0*/  @P1 STS [R4], R15 ;  /* 0x0000000f04001388 */ /* 0x000fe20000000800 */
[----:B------:R-:W-:-:S03]  /*08e0*/  @P1 IMAD.MOV.U32 R6, RZ, RZ, R15 ;  /* 0x000000ffff061224 */ /* 0x000fc600078e000f */
[----:B------:R-:W0:Y:S04]  /*08f0*/  @P1 LDS R14, [R9+0x80] ;  /* 0x00008000090e1984 */ /* 0x000e280000000800 */
[----:B0-----:R-:W-:Y:S04]  /*0900*/  @P1 STS [R5], R14 ;  /* 0x0000000e05001388 */ /* 0x001fe80000000800 */
[----:B------:R-:W-:Y:S04]  /*0910*/  LDS R11, [R10+0x8] ;  /* 0x000008000a0b7984 */ /* 0x000fe80000000800 */
[----:B------:R-:W0:Y:S02]  /*0920*/  LDS R16, [R7+0x100] ;  /* 0x0001000007107984 */ /* 0x000e240000000800 */
[----:B0-----:R-:W-:-:S05]  /*0930*/  FADD R13, R11, R16 ;  /* 0x000000100b0d7221 */ /* 0x001fca0000000000 */
[----:B------:R-:W-:-:S13]  /*0940*/  FSETP.GT.AND P1, PT, R6, R13, PT ;  /* 0x0000000d0600720b */ /* 0x000fda0003f24000 */
[----:B------:R-:W-:Y:S01]  /*0950*/  @P1 STS [R4], R13 ;  /* 0x0000000d04001388 */ /* 0x000fe20000000800 */
[----:B------:R-:W-:-:S03]  /*0960*/  @P1 MOV R6, R13 ;  /* 0x0000000d00061202 */ /* 0x000fc60000000f00 */
[----:B------:R-:W0:Y:S04]  /*0970*/  @P1 LDS R12, [R9+0x100] ;  /* 0x00010000090c1984 */ /* 0x000e280000000800 */
[----:B0-----:R-:W-:Y:S04]  /*0980*/  @P1 STS [R5], R12 ;  /* 0x0000000c05001388 */ /* 0x001fe80000000800 */
[----:B------:R0:W-:Y:S04]  /*0990*/  LDS R11, [R10+0xc] ;  /* 0x00000c000a0b7984 */ /* 0x0001e80000000800 */
[----:B------:R1:W2:Y:S01]  /*09a0*/  LDS R16, [R7+0x180] ;  /* 0x0001800007107984 */ /* 0x0002a20000000800 */
[----:B0-----:R-:W-:Y:S01]  /*09b0*/  VIADD R10, R10, 0x20 ;  /* 0x000000200a0a7836 */ /* 0x001fe20000000000 */
[----:B-1----:R-:W-:Y:S01]  /*09c0*/  IADD3 R7, PT, PT, R7, 0x400, RZ ;  /* 0x0000040007077810 */ /* 0x002fe20007ffe0ff */
[----:B--2---:R-:W-:-:S05]  /*09d0*/  FADD R11, R11, R16 ;  /* 0x000000100b0b7221 */ /* 0x004fca0000000000 */
[----:B------:R-:W-:-:S13]  /*09e0*/  FSETP.GT.AND P1, PT, R6, R11, PT ;  /* 0x0000000b0600720b */ /* 0x000fda0003f24000 */
[----:B------:R-:W-:Y:S01]  /*09f0*/  @P1 STS [R4], R11 ;  /* 0x0000000b04001388 */ /* 0x000fe20000000800 */
[----:B------:R-:W-:-:S03]  /*0a00*/  @P1 IMAD.MOV.U32 R6, RZ, RZ, R11 ;  /* 0x000000ffff061224 */ /* 0x000fc600078e000b */
[----:B------:R0:W1:Y:S02]  /*0a10*/  @P1 LDS R14, [R9+0x180] ;  /* 0x00018000090e1984 */ /* 0x0000640000000800 */
[----:B0-----:R-:W-:Y:S02]  /*0a20*/  VIADD R9, R9, 0x400 ;  /* 0x0000040009097836 */ /* 0x001fe40000000000 */
[----:B-1----:R0:W-:Y:S01]  /*0a30*/  @P1 STS [R5], R14 ;  /* 0x0000000e05001388 */ /* 0x0021e20000000800 */
[----:B------:R-:W-:Y:S05]  /*0a40*/  BRA.U UP1, `(.L_x_22) ;  /* 0xfffffff901e87547 */ /* 0x000fea000b83ffff */
.L_x_21:
[----:B------:R-:W-:Y:S05]  /*0a50*/  BRA.U !UP0, `(.L_x_20) ;  /* 0x00000005087c7547 */ /* 0x000fea000b800000 */
[----:B------:R-:W2:Y:S01]  /*0a60*/  LDCU UR4, c[0x0][0x39c] ;  /* 0x00007380ff0477ac */ /* 0x000ea20008000800 */
[----:B------:R-:W-:Y:S02]  /*0a70*/  UISETP.GE.U32.AND UP0, UPT, UR7, 0x4, UPT ;  /* 0x000000040700788c */ /* 0x000fe4000bf06070 */
[----:B--2---:R-:W-:-:S04]  /*0a80*/  ULOP3.LUT UR9, UR4, 0x3, URZ, 0xc0, !UPT ;  /* 0x0000000304097892 */ /* 0x004fc8000f8ec0ff */
[----:B------:R-:W-:-:S03]  /*0a90*/  UISETP.NE.AND UP1, UPT, UR9, URZ, UPT ;  /* 0x000000ff0900728c */ /* 0x000fc6000bf25270 */
[----:B------:R-:W-:Y:S08]  /*0aa0*/  BRA.U !UP0, `(.L_x_23) ;  /* 0x0000000108a87547 */ /* 0x000ff0000b800000 */
[----:B------:R-:W2:Y:S01]  /*0ab0*/  S2UR UR8, SR_CgaCtaId ;  /* 0x00000000000879c3 */ /* 0x000ea20000008800 */
[----:B------:R-:W-:Y:S01]  /*0ac0*/  UMOV UR7, 0x400 ;  /* 0x0000040000077882 */ /* 0x000fe20000000000 */
[----:B------:R-:W-:Y:S01]  /*0ad0*/  IMAD R7, R3, 0x20, R8 ;  /* 0x0000002003077824 */ /* 0x000fe200078e0208 */
[----:B------:R-:W-:Y:S01]  /*0ae0*/  UIADD3 UR7, UPT, UPT, UR7, 0x3000, URZ ;  /* 0x0000300007077890 */ /* 0x000fe2000fffe0ff */
[C---:B------:R-:W-:Y:S02]  /*0af0*/  LEA R9, R8.reuse, R0, 0x5 ;  /* 0x0000000008097211 */ /* 0x040fe400078e28ff */
[----:B------:R-:W-:Y:S02]  /*0b00*/  IADD3 R8, PT, PT, R8, 0x4, RZ ;  /* 0x0000000408087810 */ /* 0x000fe40007ffe0ff */
[----:B------:R-:W-:-:S05]  /*0b10*/  LEA R11, R7, UR5, 0x2 ;  /* 0x00000005070b7c11 */ /* 0x000fca000f8e10ff */
[----:B------:R-:W-:Y:S01]  /*0b20*/  LDS R7, [R11] ;  /* 0x000000000b077984 */ /* 0x000fe20000000800 */
[----:B--2---:R-:W-:-:S06]  /*0b30*/  ULEA UR7, UR8, UR7, 0x18 ;  /* 0x0000000708077291 */ /* 0x004fcc000f8ec0ff */
[C---:B------:R-:W-:Y:S02]  /*0b40*/  LEA R13, R9.reuse, UR7, 0x2 ;  /* 0x00000007090d7c11 */ /* 0x040fe4000f8e10ff */
[----:B------:R-:W-:-:S03]  /*0b50*/  LEA R9, R9, UR6, 0x2 ;  /* 0x0000000609097c11 */ /* 0x000fc6000f8e10ff */
[----:B------:R-:W2:Y:S02]  /*0b60*/  LDS R10, [R13] ;  /* 0x000000000d0a7984 */ /* 0x000ea40000000800 */
[----:B--2---:R-:W-:-:S05]  /*0b70*/  FADD R15, R7, R10 ;  /* 0x0000000a070f7221 */ /* 0x004fca0000000000 */
[----:B-1----:R-:W-:-:S13]  /*0b80*/  FSETP.GT.AND P1, PT, R6, R15, PT ;  /* 0x0000000f0600720b */ /* 0x002fda0003f24000 */
[----:B------:R-:W-:Y:S01]  /*0b90*/  @P1 STS [R4], R15 ;  /* 0x0000000f04001388 */ /* 0x000fe20000000800 */
[----:B------:R-:W-:-:S03]  /*0ba0*/  @P1 IMAD.MOV.U32 R6, RZ, RZ, R15 ;  /* 0x000000ffff061224 */ /* 0x000fc600078e000f */
[----:B------:R-:W1:Y:S04]  /*0bb0*/  @P1 LDS R10, [R9] ;  /* 0x00000000090a1984 */ /* 0x000e680000000800 */
[----:B-1----:R-:W-:Y:S04]  /*0bc0*/  @P1 STS [R5], R10 ;  /* 0x0000000a05001388 */ /* 0x002fe80000000800 */
[----:B------:R-:W-:Y:S04]  /*0bd0*/  LDS R7, [R11+0x4] ;  /* 0x000004000b077984 */ /* 0x000fe80000000800 */
[----:B------:R-:W1:Y:S02]  /*0be0*/  LDS R12, [R13+0x80] ;  /* 0x000080000d0c7984 */ /* 0x000e640000000800 */
[----:B-1----:R-:W-:-:S05]  /*0bf0*/  FADD R17, R7, R12 ;  /* 0x0000000c07117221 */ /* 0x002fca0000000000 */
[----:B------:R-:W-:-:S13]  /*0c00*/  FSETP.GT.AND P1, PT, R6, R17, PT ;  /* 0x000000110600720b */ /* 0x000fda0003f24000 */
[----:B------:R-:W-:Y:S01]  /*0c10*/  @P1 STS [R4], R17 ;  /* 0x0000001104001388 */ /* 0x000fe20000000800 */
[----:B------:R-:W-:-:S03]  /*0c20*/  @P1 MOV R6, R17 ;  /* 0x0000001100061202 */ /* 0x000fc60000000f00 */
[----:B------:R-:W1:Y:S04]  /*0c30*/  @P1 LDS R12, [R9+0x80] ;  /* 0x00008000090c1984 */ /* 0x000e680000000800 */
[----:B-1----:R-:W-:Y:S04]  /*0c40*/  @P1 STS [R5], R12 ;  /* 0x0000000c05001388 */ /* 0x002fe80000000800 */
[----:B------:R-:W-:Y:S04]  /*0c50*/  LDS R7, [R11+0x8] ;  /* 0x000008000b077984 */ /* 0x000fe80000000800 */
[----:B0-----:R-:W0:Y:S02]  /*0c60*/  LDS R14, [R13+0x100] ;  /* 0x000100000d0e7984 */ /* 0x001e240000000800 */
        /* <DEDUP_REMOVED lines=13> */
[----:B0-----:R2:W-:Y:S02]  /*0d40*/  @P1 STS [R5], R12 ;  /* 0x0000000c05001388 */ /* 0x0015e40000000800 */
.L_x_23:
[----:B------:R-:W-:Y:S05]  /*0d50*/  BRA.U !UP1, `(.L_x_20) ;  /* 0x0000000109bc7547 */ /* 0x000fea000b800000 */
[----:B------:R-:W-:Y:S02]  /*0d60*/  UISETP.NE.AND UP0, UPT, UR9, 0x1, UPT ;  /* 0x000000010900788c */ /* 0x000fe4000bf05270 */
[----:B------:R-:W-:-:S04]  /*0d70*/  ULOP3.LUT UR4, UR4, 0x1, URZ, 0xc0, !UPT ;  /* 0x0000000104047892 */ /* 0x000fc8000f8ec0ff */
[----:B------:R-:W-:-:S03]  /*0d80*/  UISETP.NE.U32.AND UP1, UPT, UR4, 0x1, UPT ;  /* 0x000000010400788c */ /* 0x000fc6000bf25070 */
[----:B------:R-:W-:Y:S08]  /*0d90*/  BRA.U !UP0, `(.L_x_24) ;  /* 0x0000000108687547 */ /* 0x000ff0000b800000 */
[----:B------:R-:W3:Y:S01]  /*0da0*/  S2UR UR7, SR_CgaCtaId ;  /* 0x00000000000779c3 */ /* 0x000ee20000008800 */
[----:B------:R-:W-:Y:S01]  /*0db0*/  UMOV UR4, 0x400 ;  /* 0x0000040000047882 */ /* 0x000fe20000000000 */
[C---:B------:R-:W-:Y:S01]  /*0dc0*/  IMAD R11, R8.reuse, 0x20, R0 ;  /* 0x00000020080b7824 */ /* 0x040fe200078e0200 */
[----:B------:R-:W-:Y:S01]  /*0dd0*/  UIADD3 UR4, UPT, UPT, UR4, 0x3000, URZ ;  /* 0x0000300004047890 */ /* 0x000fe2000fffe0ff */
[----:B------:R-:W-:Y:S01]  /*0de0*/  LEA R7, R3, R8, 0x5 ;  /* 0x0000000803077211 */ /* 0x000fe200078e28ff */
[----:B------:R-:W-:-:S03]  /*0df0*/  VIADD R8, R8, 0x2 ;  /* 0x0000000208087836 */ /* 0x000fc60000000000 */
[----:B------:R-:W-:-:S05]  /*0e00*/  LEA R13, R7, UR5, 0x2 ;  /* 0x00000005070d7c11 */ /* 0x000fca000f8e10ff */
[----:B------:R-:W-:Y:S01]  /*0e10*/  LDS R7, [R13] ;  /* 0x000000000d077984 */ /* 0x000fe20000000800 */
[----:B---3--:R-:W-:-:S06]  /*0e20*/  ULEA UR4, UR7, UR4, 0x18 ;  /* 0x0000000407047291 */ /* 0x008fcc000f8ec0ff */
[C---:B0-----:R-:W-:Y:S02]  /*0e30*/  LEA R14, R11.reuse, UR4, 0x2 ;  /* 0x000000040b0e7c11 */ /* 0x041fe4000f8e10ff */
[----:B------:R-:W-:-:S03]  /*0e40*/  LEA R11, R11, UR6, 0x2 ;  /* 0x000000060b0b7c11 */ /* 0x000fc6000f8e10ff */
[----:B------:R-:W0:Y:S02]  /*0e50*/  LDS R10, [R14] ;  /* 0x000000000e0a7984 */ /* 0x000e240000000800 */
[----:B0-----:R-:W-:-:S05]  /*0e60*/  FADD R9, R7, R10 ;  /* 0x0000000a07097221 */ /* 0x001fca0000000000 */
[----:B-1----:R-:W-:-:S13]  /*0e70*/  FSETP.GT.AND P1, PT, R6, R9, PT ;  /* 0x000000090600720b */ /* 0x002fda0003f24000 */
[----:B------:R-:W-:Y:S01]  /*0e80*/  @P1 STS [R4], R9 ;  /* 0x0000000904001388 */ /* 0x000fe20000000800 */
[----:B------:R-:W-:-:S03]  /*0e90*/  @P1 MOV R6, R9 ;  /* 0x0000000900061202 */ /* 0x000fc60000000f00 */
[----:B------:R-:W0:Y:S04]  /*0ea0*/  @P1 LDS R10, [R11] ;  /* 0x000000000b0a1984 */ /* 0x000e280000000800 */
[----:B0-----:R-:W-:Y:S04]  /*0eb0*/  @P1 STS [R5], R10 ;  /* 0x0000000a05001388 */ /* 0x001fe80000000800 */
[----:B------:R-:W-:Y:S04]  /*0ec0*/  LDS R7, [R13+0x4] ;  /* 0x000004000d077984 */ /* 0x000fe80000000800 */
[----:B--2---:R-:W0:Y:S02]  /*0ed0*/  LDS R12, [R14+0x80] ;  /* 0x000080000e0c7984 */ /* 0x004e240000000800 */
[----:B0-----:R-:W-:-:S05]  /*0ee0*/  FADD R7, R7, R12 ;  /* 0x0000000c07077221 */ /* 0x001fca0000000000 */
[----:B------:R-:W-:-:S13]  /*0ef0*/  FSETP.GT.AND P1, PT, R6, R7, PT ;  /* 0x000000070600720b */ /* 0x000fda0003f24000 */
[----:B------:R-:W-:Y:S01]  /*0f00*/  @P1 STS [R4], R7 ;  /* 0x0000000704001388 */ /* 0x000fe20000000800 */
[----:B------:R-:W-:-:S03]  /*0f10*/  @P1 MOV R6, R7 ;  /* 0x0000000700061202 */ /* 0x000fc60000000f00 */
[----:B------:R-:W0:Y:S04]  /*0f20*/  @P1 LDS R12, [R11+0x80] ;  /* 0x000080000b0c1984 */ /* 0x000e280000000800 */
[----:B0-----:R3:W-:Y:S02]  /*0f30*/  @P1 STS [R5], R12 ;  /* 0x0000000c05001388 */ /* 0x0017e40000000800 */
.L_x_24:
[----:B------:R-:W-:Y:S05]  /*0f40*/  BRA.U UP1, `(.L_x_20) ;  /* 0x0000000101407547 */ /* 0x000fea000b800000 */
[----:B------:R-:W4:Y:S01]  /*0f50*/  S2UR UR7, SR_CgaCtaId ;  /* 0x00000000000779c3 */ /* 0x000f220000008800 */
[----:B------:R-:W-:Y:S01]  /*0f60*/  UMOV UR4, 0x400 ;  /* 0x0000040000047882 */ /* 0x000fe20000000000 */
[----:B------:R-:W-:Y:S01]  /*0f70*/  IMAD R3, R3, 0x20, R8 ;  /* 0x0000002003037824 */ /* 0x000fe200078e0208 */
[----:B------:R-:W-:Y:S01]  /*0f80*/  UIADD3 UR4, UPT, UPT, UR4, 0x3000, URZ ;  /* 0x0000300004047890 */ /* 0x000fe2000fffe0ff */
[----:B------:R-:W-:-:S03]  /*0f90*/  LEA R8, R8, R0, 0x5 ;  /* 0x0000000008087211 */ /* 0x000fc600078e28ff */
[----:B------:R-:W-:-:S06]  /*0fa0*/  LEA R3, R3, UR5, 0x2 ;  /* 0x0000000503037c11 */ /* 0x000fcc000f8e10ff */
[----:B------:R-:W-:Y:S01]  /*0fb0*/  LDS R3, [R3] ;  /* 0x0000000003037984 */ /* 0x000fe20000000800 */
[----:B----4-:R-:W-:-:S06]  /*0fc0*/  ULEA UR4, UR7, UR4, 0x18 ;  /* 0x0000000407047291 */ /* 0x010fcc000f8ec0ff */
[----:B------:R-:W-:-:S06]  /*0fd0*/  LEA R0, R8, UR4, 0x2 ;  /* 0x0000000408007c11 */ /* 0x000fcc000f8e10ff */
[----:B------:R-:W4:Y:S02]  /*0fe0*/  LDS R0, [R0] ;  /* 0x0000000000007984 */ /* 0x000f240000000800 */
[----:B----4-:R-:W-:-:S05]  /*0ff0*/  FADD R7, R3, R0 ;  /* 0x0000000003077221 */ /* 0x010fca0000000000 */
[----:B-1----:R-:W-:-:S13]  /*1000*/  FSETP.GT.AND P1, PT, R6, R7, PT ;  /* 0x000000070600720b */ /* 0x002fda0003f24000 */
[----:B------:R-:W-:Y:S01]  /*1010*/  @P1 LEA R6, R8, UR6, 0x2 ;  /* 0x0000000608061c11 */ /* 0x000fe2000f8e10ff */
[----:B------:R-:W-:Y:S05]  /*1020*/  @P1 STS [R4], R7 ;  /* 0x0000000704001388 */ /* 0x000fea0000000800 */
[----:B------:R-:W1:Y:S04]  /*1030*/  @P1 LDS R6, [R6] ;  /* 0x0000000006061984 */ /* 0x000e680000000800 */
[----:B-1----:R4:W-:Y:S02]  /*1040*/  @P1 STS [R5], R6 ;  /* 0x0000000605001388 */ /* 0x0029e40000000800 */
.L_x_20:
[----:B------:R-:W-:Y:S06]  /*1050*/  BAR.SYNC.DEFER_BLOCKING 0x0 ;  /* 0x0000000000007b1d */ /* 0x000fec0000010000 */
[----:B------:R-:W-:Y:S05]  /*1060*/  @P0 EXIT ;  /* 0x000000000000094d */ /* 0x000fea0003800000 */
[----:B------:R-:W5:Y:S01]  /*1070*/  LDS R3, [R4] ;  /* 0x0000000004037984 */ /* 0x000f620000000800 */
[----:B01--4-:R-:W0:Y:S03]  /*1080*/  LDC.64 R6, c[0x0][0x388] ;  /* 0x0000e200ff067b82 */ /* 0x013e260000000a00 */
[----:B--23--:R-:W1:Y:S05]  /*1090*/  LDS R5, [R5] ;  /* 0x0000000005057984 */ /* 0x00ce6a0000000800 */
[----:B------:R-:W2:Y:S01]  /*10a0*/  LDC.64 R8, c[0x0][0x390] ;  /* 0x0000e400ff087b82 */ /* 0x000ea20000000a00 */
[----:B0-----:R-:W-:-:S04]  /*10b0*/  IMAD.WIDE R6, R2, 0x4, R6 ;  /* 0x0000000402067825 */ /* 0x001fc800078e0206 */
[----:B--2---:R-:W-:Y:S01]  /*10c0*/  IMAD.WIDE R8, R2, 0x4, R8 ;  /* 0x0000000402087825 */ /* 0x004fe200078e0208 */
[----:B-----5:R-:W-:Y:S04]  /*10d0*/  STG.E desc[UR10][R6.64], R3 ;  /* 0x0000000306007986 */ /* 0x020fe8000c10190a */
[----:B-1----:R-:W-:Y:S01]  /*10e0*/  STG.E desc[UR10][R8.64], R5 ;  /* 0x0000000508007986 */ /* 0x002fe2000c10190a */
[----:B------:R-:W-:Y:S05]  /*10f0*/  EXIT ;  /* 0x000000000000794d */ /* 0x000fea0003800000 */
.L_x_25:
        /* <DEDUP_REMOVED lines=16> */
.L_x_64:


//--------------------- .text._Z12FW_kernel1A2iPfPijj --------------------------
	.section	.text._Z12FW_kernel1A2iPfPijj,"ax",@progbits
	.align	128
        .global         _Z12FW_kernel1A2iPfPijj
        .type           _Z12FW_kernel1A2iPfPijj,@function
        .size           _Z12FW_kernel1A2iPfPijj,(.L_x_65 - _Z12FW_kernel1A2iPfPijj)
        .other          _Z12FW_kernel1A2iPfPijj,@"STO_CUDA_ENTRY STV_DEFAULT"
_Z12FW_kernel1A2iPfPijj:
.text._Z12FW_kernel1A2iPfPijj:
[----:B------:R-:W-:Y:S08]  /*0000*/  LDC R1, c[0x0][0x37c] ;  /* 0x0000df00ff017b82 */ /* 0x000ff00000000800 */
[----:B------:R-:W0:Y:S01]  /*0010*/  S2UR UR14, SR_CTAID.X ;  /* 0x00000000000e79c3 */ /* 0x000e220000002500 */
[----:B------:R-:W1:Y:S01]  /*0020*/  S2R R3, SR_TID.Y ;  /* 0x0000000000037919 */ /* 0x000e620000002200 */
[----:B------:R-:W2:Y:S01]  /*0030*/  LDCU UR8, c[0x0][0x398] ;  /* 0x00007300ff0877ac */ /* 0x000ea20008000800 */
[----:B------:R-:W3:Y:S01]  /*0040*/  S2R R4, SR_TID.X ;  /* 0x0000000000047919 */ /* 0x000ee20000002100 */
[----:B------:R-:W4:Y:S04]  /*0050*/  LDCU.64 UR12, c[0x0][0x358] ;  /* 0x00006b00ff0c77ac */ /* 0x000f280008000a00 */
[----:B------:R-:W5:Y:S08]  /*0060*/  LDC R5, c[0x0][0x380] ;  /* 0x0000e000ff057b82 */ /* 0x000f700000000800 */
[----:B------:R-:W2:Y:S01]  /*0070*/  S2UR UR15, SR_CTAID.Y ;  /* 0x00000000000f79c3 */ /* 0x000ea20000002600 */
[----:B0-----:R-:W-:Y:S01]  /*0080*/  UIADD3 UR4, UPT, UPT, UR14, 0x1, URZ ;  /* 0x000000010e047890 */ /* 0x001fe2000fffe0ff */
[----:B-----5:R-:W-:-:S05]  /*0090*/  VIADD R0, R5, 0x1 ;  /* 0x0000000105007836 */ /* 0x020fca0000000000 */
[----:B------:R-:W-:Y:S01]  /*00a0*/  ISETP.GT.U32.AND P0, PT, R0, UR4, PT ;  /* 0x0000000400007c0c */ /* 0x000fe2000bf04070 */
[C---:B-1----:R-:W-:Y:S01]  /*00b0*/  IMAD R0, R5.reuse, 0x20, R3 ;  /* 0x0000002005007824 */ /* 0x042fe200078e0203 */
[----:B--2---:R-:W-:Y:S01]  /*00c0*/  ISETP.NE.AND P1, PT, RZ, UR15, PT ;  /* 0x0000000fff007c0c */ /* 0x004fe2000bf25270 */
[----:B---3--:R-:W-:Y:S01]  /*00d0*/  IMAD R5, R5, 0x20, R4 ;  /* 0x0000002005057824 */ /* 0x008fe200078e0204 */
[----:B------:R-:W-:-:S04]  /*00e0*/  SEL R2, RZ, 0x1, P0 ;  /* 0x00000001ff027807 */ /* 0x000fc80000000000 */
[----:B------:R-:W-:Y:S02]  /*00f0*/  IADD3 R2, PT, PT, R2, UR14, RZ ;  /* 0x0000000e02027c10 */ /* 0x000fe4000fffe0ff */
[----:B------:R-:W-:-:S04]  /*0100*/  VIMNMX.U32 R16, PT, PT, R0, R5, !PT ;  /* 0x0000000500107248 */ /* 0x000fc80007fe0000 */
[----:B------:R-:W-:Y:S01]  /*0110*/  ISETP.GE.U32.AND P0, PT, R16, UR8, PT ;  /* 0x0000000810007c0c */ /* 0x000fe2000bf06070 */
[----:B------:R-:W-:Y:S01]  /*0120*/  @!P1 IMAD.MOV.U32 R15, RZ, RZ, R0 ;  /* 0x000000ffff0f9224 */ /* 0x000fe200078e0000 */
[C---:B------:R-:W-:Y:S01]  /*0130*/  @!P1 LEA R14, R2.reuse, R4, 0x5 ;  /* 0x00000004020e9211 */ /* 0x040fe200078e28ff */
[----:B------:R-:W-:Y:S02]  /*0140*/  @P1 IMAD R15, R2, 0x20, R3 ;  /* 0x00000020020f1824 */ /* 0x000fe400078e0203 */
[--C-:B------:R-:W-:Y:S02]  /*0150*/  @P1 IMAD.MOV.U32 R14, RZ, RZ, R5.reuse ;  /* 0x000000ffff0e1224 */ /* 0x100fe400078e0005 */
[----:B------:R-:W-:Y:S02]  /*0160*/  IMAD R2, R0, UR8, R5 ;  /* 0x0000000800027c24 */ /* 0x000fe4000f8e0205 */
[C---:B------:R-:W-:Y:S01]  /*0170*/  IMAD R0, R15.reuse, UR8, R14 ;  /* 0x000000080f007c24 */ /* 0x040fe2000f8e020e */
[----:B------:R-:W-:-:S03]  /*0180*/  VIMNMX.U32 R17, PT, PT, R15, R14, !PT ;  /* 0x0000000e0f117248 */ /* 0x000fc60007fe0000 */
[----:B------:R-:W0:Y:S01]  /*0190*/  @!P0 LDC.64 R10, c[0x0][0x390] ;  /* 0x0000e400ff0a8b82 */ /* 0x000e220000000a00 */
[----:B------:R-:W-:-:S07]  /*01a0*/  ISETP.GE.U32.AND P1, PT, R17, UR8, PT ;  /* 0x0000000811007c0c */ /* 0x000fce000bf26070 */
[----:B------:R-:W1:Y:S08]  /*01b0*/  @!P0 LDC.64 R12, c[0x0][0x388] ;  /* 0x0000e200ff0c8b82 */ /* 0x000e700000000a00 */
[----:B------:R-:W2:Y:S08]  /*01c0*/  @!P1 LDC.64 R8, c[0x0][0x390] ;  /* 0x0000e400ff089b82 */ /* 0x000eb00000000a00 */
[----:B------:R-:W3:Y:S01]  /*01d0*/  @!P1 LDC.64 R6, c[0x0][0x388] ;  /* 0x0000e200ff069b82 */ /* 0x000ee20000000a00 */
[----:B0-----:R-:W-:-:S06]  /*01e0*/  @!P0 IMAD.WIDE R10, R2, 0x4, R10 ;  /* 0x00000004020a8825 */ /* 0x001fcc00078e020a */
[----:B----4-:R-:W4:Y:S01]  /*01f0*/  @!P0 LDG.E R11, desc[UR12][R10.64] ;  /* 0x0000000c0a0b8981 */ /* 0x010f22000c1e1900 */
[----:B-1----:R-:W-:-:S06]  /*0200*/  @!P0 IMAD.WIDE R12, R2, 0x4, R12 ;  /* 0x00000004020c8825 */ /* 0x002fcc00078e020c */
[----:B------:R-:W5:Y:S01]  /*0210*/  @!P0 LDG.E R12, desc[UR12][R12.64] ;  /* 0x0000000c0c0c8981 */ /* 0x000f62000c1e1900 */
[----:B--2---:R-:W-:-:S06]  /*0220*/  @!P1 IMAD.WIDE R14, R0, 0x4, R8 ;  /* 0x00000004000e9825 */ /* 0x004fcc00078e0208 */
[----:B------:R-:W2:Y:S01]  /*0230*/  @!P1 LDG.E R15, desc[UR12][R14.64] ;  /* 0x0000000c0e0f9981 */ /* 0x000ea2000c1e1900 */
[----:B---3--:R-:W-:-:S05]  /*0240*/  @!P1 IMAD.WIDE R8, R0, 0x4, R6 ;  /* 0x0000000400089825 */ /* 0x008fca00078e0206 */
[----:B------:R0:W3:Y:S01]  /*0250*/  @!P1 LDG.E R18, desc[UR12][R8.64] ;  /* 0x0000000c08129981 */ /* 0x0000e2000c1e1900 */
[----:B------:R-:W1:Y:S01]  /*0260*/  S2UR UR7, SR_CgaCtaId ;  /* 0x00000000000779c3 */ /* 0x000e620000008800 */
[----:B------:R-:W-:Y:S02]  /*0270*/  UMOV UR4, 0x400 ;  /* 0x0000040000047882 */ /* 0x000fe40000000000 */
[----:B------:R-:W-:Y:S02]  /*0280*/  UIADD3 UR5, UPT, UPT, UR4, 0x2000, URZ ;  /* 0x0000200004057890 */ /* 0x000fe4000fffe0ff */
[----:B------:R-:W-:Y:S01]  /*0290*/  UIADD3 UR6, UPT, UPT, UR4, 0x3000, URZ ;  /* 0x0000300004067890 */ /* 0x000fe2000fffe0ff */
[----:B------:R-:W-:Y:S01]  /*02a0*/  LEA R6, R3, R4, 0x5 ;  /* 0x0000000403067211 */ /* 0x000fe200078e28ff */
[----:B------:R-:W-:Y:S01]  /*02b0*/  @P0 IMAD.MOV.U32 R10, RZ, RZ, 0x4cbebc20 ;  /* 0x4cbebc20ff0a0424 */ /* 0x000fe200078e00ff */
[----:B------:R-:W-:Y:S01]  /*02c0*/  @P1 MOV R14, 0x4cbebc20 ;  /* 0x4cbebc20000e1802 */ /* 0x000fe20000000f00 */
[----:B-1----:R-:W-:-:S02]  /*02d0*/  ULEA UR5, UR7, UR5, 0x18 ;  /* 0x0000000507057291 */ /* 0x002fc4000f8ec0ff */
[----:B------:R-:W-:Y:S02]  /*02e0*/  ULEA UR9, UR7, UR4, 0x18 ;  /* 0x0000000407097291 */ /* 0x000fe4000f8ec0ff */
[----:B------:R-:W-:Y:S02]  /*02f0*/  UIADD3 UR4, UPT, UPT, UR4, 0x1000, URZ ;  /* 0x0000100004047890 */ /* 0x000fe4000fffe0ff */
[----:B------:R-:W-:Y:S01]  /*0300*/  ULEA UR6, UR7, UR6, 0x18 ;  /* 0x0000000607067291 */ /* 0x000fe2000f8ec0ff */
[C---:B------:R-:W-:Y:S01]  /*0310*/  LEA R7, R6.reuse, UR5, 0x2 ;  /* 0x0000000506077c11 */ /* 0x040fe2000f8e10ff */
[----:B------:R-:W-:Y:S01]  /*0320*/  ULEA UR4, UR7, UR4, 0x18 ;  /* 0x0000000407047291 */ /* 0x000fe2000f8ec0ff */
[C---:B------:R-:W-:Y:S01]  /*0330*/  LEA R5, R6.reuse, UR9, 0x2 ;  /* 0x0000000906057c11 */ /* 0x040fe2000f8e10ff */
[----:B------:R-:W1:Y:S02]  /*0340*/  LDCU UR7, c[0x0][0x39c] ;  /* 0x00007380ff0777ac */ /* 0x000e640008000800 */
[----:B0-----:R-:W-:-:S02]  /*0350*/  LEA R8, R6, UR6, 0x2 ;  /* 0x0000000606087c11 */ /* 0x001fc4000f8e10ff */
[----:B------:R-:W-:Y:S01]  /*0360*/  LEA R6, R6, UR4, 0x2 ;  /* 0x0000000406067c11 */ /* 0x000fe2000f8e10ff */
[----:B-1----:R-:W-:Y:S01]  /*0370*/  UISETP.NE.AND UP0, UPT, UR7, URZ, UPT ;  /* 0x000000ff0700728c */ /* 0x002fe2000bf05270 */
[----:B------:R-:W-:Y:S01]  /*0380*/  @P0 IMAD.MOV.U32 R11, RZ, RZ, -0x1 ;  /* 0xffffffffff0b0424 */ /* 0x000fe200078e00ff */
[----:B-----5:R0:W-:Y:S04]  /*0390*/  @!P0 STS [R7], R12 ;  /* 0x0000000c07008388 */ /* 0x0201e80000000800 */
[----:B------:R0:W-:Y:S01]  /*03a0*/  @P0 STS [R7], R10 ;  /* 0x0000000a07000388 */ /* 0x0001e20000000800 */
[----:B------:R-:W-:-:S03]  /*03b0*/  @P1 IMAD.MOV.U32 R15, RZ, RZ, -0x1 ;  /* 0xffffffffff0f1424 */ /* 0x000fc600078e00ff */
[----:B----4-:R0:W-:Y:S04]  /*03c0*/  STS [R8], R11 ;  /* 0x0000000b08007388 */ /* 0x0101e80000000800 */
[----:B---3--:R0:W-:Y:S04]  /*03d0*/  @!P1 STS [R5], R18 ;  /* 0x0000001205009388 */ /* 0x0081e80000000800 */
[----:B------:R0:W-:Y:S04]  /*03e0*/  @P1 STS [R5], R14 ;  /* 0x0000000e05001388 */ /* 0x0001e80000000800 */
[----:B--2---:R0:W-:Y:S01]  /*03f0*/  STS [R6], R15 ;  /* 0x0000000f06007388 */ /* 0x0041e20000000800 */
[----:B------:R-:W-:Y:S01]  /*0400*/  BAR.SYNC.DEFER_BLOCKING 0x0 ;  /* 0x0000000000007b1d */ /* 0x000fe20000010000 */
[----:B------:R-:W-:-:S02]  /*0410*/  ISETP.GE.U32.AND P0, PT, R16, UR8, PT ;  /* 0x0000000810007c0c */ /* 0x000fc4000bf06070 */
[----:B------:R-:W-:-:S03]  /*0420*/  ISETP.GE.U32.AND P1, PT, R17, UR8, PT ;  /* 0x0000000811007c0c */ /* 0x000fc6000bf26070 */
[----:B------:R-:W-:Y:S10]  /*0430*/  BRA.U !UP0, `(.L_x_26) ;  /* 0x0000001108947547 */ /* 0x000ff4000b800000 */
[----:B------:R-:W-:Y:S01]  /*0440*/  UISETP.GE.U32.AND UP0, UPT, UR7, 0x4, UPT ;  /* 0x000000040700788c */ /* 0x000fe2000bf06070 */
[----:B0-----:R-:W-:Y:S01]  /*0450*/  IMAD.MOV.U32 R11, RZ, RZ, RZ ;  /* 0x000000ffff0b7224 */ /* 0x001fe200078e00ff */
[----:B------:R-:W-:-:S07]  /*0460*/  ULOP3.LUT UR4, UR7, 0x3, URZ, 0xc0, !UPT ;  /* 0x0000000307047892 */ /* 0x000fce000f8ec0ff */
[----:B------:R-:W-:Y:S05]  /*0470*/  BRA.U !UP0, `(.L_x_27) ;  /* 0x0000000508687547 */ /* 0x000fea000b800000 */
[----:B------:R-:W-:Y:S01]  /*0480*/  LEA R9, R3, UR5, 0x7 ;  /* 0x0000000503097c11 */ /* 0x000fe2000f8e38ff */
[----:B------:R-:W-:Y:S01]  /*0490*/  LDS R11, [R7] ;  /* 0x00000000070b7984 */ /* 0x000fe20000000800 */
[----:B------:R-:W-:Y:S01]  /*04a0*/  LEA R10, R4, 0x100, 0x2 ;  /* 0x00000100040a7811 */ /* 0x000fe200078e10ff */
[----:B------:R-:W-:Y:S02]  /*04b0*/  ULOP3.LUT UR7, UR7, 0xfffffffc, URZ, 0xc0, !UPT ;  /* 0xfffffffc07077892 */ /* 0x000fe4000f8ec0ff */
[----:B------:R-:W-:Y:S02]  /*04c0*/  LDS R12, [R9] ;  /* 0x00000000090c7984 */ /* 0x000fe40000000800 */
[----:B------:R-:W-:Y:S02]  /*04d0*/  UIADD3 UR8, UPT, UPT, -UR7, 0x4, URZ ;  /* 0x0000000407087890 */ /* 0x000fe4000fffe1ff */
[----:B------:R-:W0:Y:S02]  /*04e0*/  LDS R13, [R10+UR5+-0x100] ;  /* 0xffff00050a0d7984 */ /* 0x000e240008000800 */
[----:B------:R-:W-:Y:S01]  /*04f0*/  UISETP.NE.AND UP0, UPT, UR8, URZ, UPT ;  /* 0x000000ff0800728c */ /* 0x000fe2000bf05270 */
[----:B0-----:R-:W-:-:S05]  /*0500*/  FADD R12, R12, R13 ;  /* 0x0000000d0c0c7221 */ /* 0x001fca0000000000 */
[----:B------:R-:W-:-:S13]  /*0510*/  FSETP.GT.AND P2, PT, R11, R12, PT ;  /* 0x0000000c0b00720b */ /* 0x000fda0003f44000 */
[----:B------:R-:W-:Y:S04]  /*0520*/  @P2 STS [R7], R12 ;  /* 0x0000000c07002388 */ /* 0x000fe80000000800 */
[----:B------:R-:W0:Y:S04]  /*0530*/  @P2 LDS R11, [R10+UR6+-0x100] ;  /* 0xffff00060a0b2984 */ /* 0x000e280008000800 */
[----:B0-----:R-:W-:Y:S01]  /*0540*/  @P2 STS [R8], R11 ;  /* 0x0000000b08002388 */ /* 0x001fe20000000800 */
[----:B------:R-:W-:Y:S06]  /*0550*/  BAR.SYNC.DEFER_BLOCKING 0x0 ;  /* 0x0000000000007b1d */ /* 0x000fec0000010000 */
[----:B------:R-:W-:Y:S04]  /*0560*/  LDS R14, [R9+0x4] ;  /* 0x00000400090e7984 */ /* 0x000fe80000000800 */
[----:B------:R-:W0:Y:S04]  /*0570*/  LDS R15, [R10+UR5+-0x80] ;  /* 0xffff80050a0f7984 */ /* 0x000e280008000800 */
[----:B------:R-:W1:Y:S01]  /*0580*/  LDS R13, [R7] ;  /* 0x00000000070d7984 */ /* 0x000e620000000800 */
[----:B0-----:R-:W-:-:S05]  /*0590*/  FADD R14, R14, R15 ;  /* 0x0000000f0e0e7221 */ /* 0x001fca0000000000 */
[----:B-1----:R-:W-:-:S13]  /*05a0*/  FSETP.GT.AND P2, PT, R13, R14, PT ;  /* 0x0000000e0d00720b */ /* 0x002fda0003f44000 */
[----:B------:R-:W-:Y:S04]  /*05b0*/  @P2 STS [R7], R14 ;  /* 0x0000000e07002388 */ /* 0x000fe80000000800 */
[----:B------:R-:W0:Y:S04]  /*05c0*/  @P2 LDS R13, [R10+UR6+-0x80] ;  /* 0xffff80060a0d2984 */ /* 0x000e280008000800 */
[----:B0-----:R-:W-:Y:S01]  /*05d0*/  @P2 STS [R8], R13 ;  /* 0x0000000d08002388 */ /* 0x001fe20000000800 */
[----:B------:R-:W-:Y:S06]  /*05e0*/  BAR.SYNC.DEFER_BLOCKING 0x0 ;  /* 0x0000000000007b1d */ /* 0x000fec0000010000 */
[----:B------:R-:W-:Y:S04]  /*05f0*/  LDS R12, [R9+0x8] ;  /* 0x00000800090c7984 */ /* 0x000fe80000000800 */
[----:B------:R-:W0:Y:S04]  /*0600*/  LDS R15, [R10+UR5] ;  /* 0x000000050a0f7984 */ /* 0x000e280008000800 */
[----:B------:R-:W1:Y:S01]  /*0610*/  LDS R11, [R7] ;  /* 0x00000000070b7984 */ /* 0x000e620000000800 */
[----:B0-----:R-:W-:-:S05]  /*0620*/  FADD R12, R12, R15 ;  /* 0x0000000f0c0c7221 */ /* 0x001fca0000000000 */
[----:B-1----:R-:W-:-:S13]  /*0630*/  FSETP.GT.AND P2, PT, R11, R12, PT ;  /* 0x0000000c0b00720b */ /* 0x002fda0003f44000 */
[----:B------:R0:W-:Y:S04]  /*0640*/  @P2 STS [R7], R12 ;  /* 0x0000000c07002388 */ /* 0x0001e80000000800 */
[----:B------:R-:W1:Y:S01]  /*0650*/  @P2 LDS R11, [R10+UR6] ;  /* 0x000000060a0b2984 */ /* 0x000e620008000800 */
[----:B0-----:R-:W-:-:S03]  /*0660*/  IADD3 R12, PT, PT, R10, UR5, RZ ;  /* 0x000000050a0c7c10 */ /* 0x001fc6000fffe0ff */
[----:B-1----:R0:W-:Y:S01]  /*0670*/  @P2 STS [R8], R11 ;  /* 0x0000000b08002388 */ /* 0x0021e20000000800 */
[----:B------:R-:W-:Y:S01]  /*0680*/  BAR.SYNC.DEFER_BLOCKING 0x0 ;  /* 0x0000000000007b1d */ /* 0x000fe20000010000 */
[----:B0-----:R-:W-:-:S05]  /*0690*/  IMAD.U32 R11, RZ, RZ, UR7 ;  /* 0x00000007ff0b7e24 */ /* 0x001fca000f8e00ff */
[----:B------:R-:W-:Y:S04]  /*06a0*/  LDS R14, [R9+0xc] ;  /* 0x00000c00090e7984 */ /* 0x000fe80000000800 */
[----:B------:R-:W0:Y:S04]  /*06b0*/  LDS R15, [R10+UR5+0x80] ;  /* 0x000080050a0f7984 */ /* 0x000e280008000800 */
[----:B------:R-:W1:Y:S01]  /*06c0*/  LDS R13, [R7] ;  /* 0x00000000070d7984 */ /* 0x000e620000000800 */
[----:B0-----:R-:W-:-:S05]  /*06d0*/  FADD R14, R14, R15 ;  /* 0x0000000f0e0e7221 */ /* 0x001fca0000000000 */
[----:B-1----:R-:W-:Y:S01]  /*06e0*/  FSETP.GT.AND P2, PT, R13, R14, PT ;  /* 0x0000000e0d00720b */ /* 0x002fe20003f44000 */
[----:B------:R-:W-:-:S12]  /*06f0*/  VIADD R13, R10, UR6 ;  /* 0x000000060a0d7c36 */ /* 0x000fd80008000000 */
[----:B------:R-:W-:Y:S04]  /*0700*/  @P2 STS [R7], R14 ;  /* 0x0000000e07002388 */ /* 0x000fe80000000800 */
[----:B------:R-:W0:Y:S04]  /*0710*/  @P2 LDS R15, [R10+UR6+0x80] ;  /* 0x000080060a0f2984 */ /* 0x000e280008000800 */
[----:B0-----:R0:W-:Y:S01]  /*0720*/  @P2 STS [R8], R15 ;  /* 0x0000000f08002388 */ /* 0x0011e20000000800 */
[----:B------:R-:W-:Y:S06]  /*0730*/  BAR.SYNC.DEFER_BLOCKING 0x0 ;  /* 0x0000000000007b1d */ /* 0x000fec0000010000 */
[----:B------:R-:W-:Y:S05]  /*0740*/  BRA.U !UP0, `(.L_x_27) ;  /* 0x0000000108b47547 */ /* 0x000fea000b800000 */
[----:B------:R-:W-:Y:S01]  /*0750*/  VIADD R10, R12, 0x200 ;  /* 0x000002000c0a7836 */ /* 0x000fe20000000000 */
[----:B------:R-:W-:Y:S01]  /*0760*/  IADD3 R9, PT, PT, R9, 0x18, RZ ;  /* 0x0000001809097810 */ /* 0x000fe20007ffe0ff */
[----:B------:R-:W-:-:S07]  /*0770*/  VIADD R12, R13, 0x200 ;  /* 0x000002000d0c7836 */ /* 0x000fce0000000000 */
.L_x_28:
[----:B------:R-:W-:Y:S01]  /*0780*/  LDS R14, [R9+-0x8] ;  /* 0xfffff800090e7984 */ /* 0x000fe20000000800 */
[----:B------:R-:W-:-:S03]  /*0790*/  UIADD3 UR8, UPT, UPT, UR8, 0x4, URZ ;  /* 0x0000000408087890 */ /* 0x000fc6000fffe0ff */
[----:B0-----:R-:W0:Y:S01]  /*07a0*/  LDS R15, [R10+-0x100] ;  /* 0xffff00000a0f7984 */ /* 0x001e220000000800 */
[----:B------:R-:W-:-:S03]  /*07b0*/  UISETP.NE.AND UP0, UPT, UR8, URZ, UPT ;  /* 0x000000ff0800728c */ /* 0x000fc6000bf05270 */
[----:B-1----:R-:W1:Y:S01]  /*07c0*/  LDS R13, [R7] ;  /* 0x00000000070d7984 */ /* 0x002e620000000800 */
[----:B0-----:R-:W-:-:S05]  /*07d0*/  FADD R16, R14, R15 ;  /* 0x0000000f0e107221 */ /* 0x001fca0000000000 */
[----:B-1----:R-:W-:-:S13]  /*07e0*/  FSETP.GT.AND P2, PT, R13, R16, PT ;  /* 0x000000100d00720b */ /* 0x002fda0003f44000 */
[----:B------:R-:W-:Y:S04]  /*07f0*/  @P2 STS [R7], R16 ;  /* 0x0000001007002388 */ /* 0x000fe80000000800 */
[----:B------:R-:W0:Y:S04]  /*0800*/  @P2 LDS R17, [R12+-0x100] ;  /* 0xffff00000c112984 */ /* 0x000e280000000800 */
[----:B0-----:R-:W-:Y:S01]  /*0810*/  @P2 STS [R8], R17 ;  /* 0x0000001108002388 */ /* 0x001fe20000000800 */
[----:B------:R-:W-:Y:S06]  /*0820*/  BAR.SYNC.DEFER_BLOCKING 0x0 ;  /* 0x0000000000007b1d */ /* 0x000fec0000010000 */
[----:B------:R-:W-:Y:S04]  /*0830*/  LDS R14, [R9+-0x4] ;  /* 0xfffffc00090e7984 */ /* 0x000fe80000000800 */
[----:B------:R-:W0:Y:S04]  /*0840*/  LDS R15, [R10+-0x80] ;  /* 0xffff80000a0f7984 */ /* 0x000e280000000800 */
[----:B------:R-:W1:Y:S01]  /*0850*/  LDS R13, [R7] ;  /* 0x00000000070d7984 */ /* 0x000e620000000800 */
[----:B0-----:R-:W-:-:S05]  /*0860*/  FADD R18, R14, R15 ;  /* 0x0000000f0e127221 */ /* 0x001fca0000000000 */
[----:B-1----:R-:W-:-:S13]  /*0870*/  FSETP.GT.AND P2, PT, R13, R18, PT ;  /* 0x000000120d00720b */ /* 0x002fda0003f44000 */
[----:B------:R-:W-:Y:S04]  /*0880*/  @P2 STS [R7], R18 ;  /* 0x0000001207002388 */ /* 0x000fe80000000800 */
[----:B------:R-:W0:Y:S04]  /*0890*/  @P2 LDS R19, [R12+-0x80] ;  /* 0xffff80000c132984 */ /* 0x000e280000000800 */
[----:B0-----:R-:W-:Y:S01]  /*08a0*/  @P2 STS [R8], R19 ;  /* 0x0000001308002388 */ /* 0x001fe20000000800 */
[----:B------:R-:W-:Y:S06]  /*08b0*/  BAR.SYNC.DEFER_BLOCKING 0x0 ;  /* 0x0000000000007b1d */ /* 0x000fec0000010000 */
[----:B------:R-:W-:Y:S04]  /*08c0*/  LDS R14, [R9] ;  /* 0x00000000090e7984 */ /* 0x000fe80000000800 */
[----:B------:R-:W0:Y:S04]  /*08d0*/  LDS R15, [R10] ;  /* 0x000000000a0f7984 */ /* 0x000e280000000800 */
[----:B------:R-:W1:Y:S01]  /*08e0*/  LDS R13, [R7] ;  /* 0x00000000070d7984 */ /* 0x000e620000000800 */
[----:B0-----:R-:W-:-:S05]  /*08f0*/  FADD R16, R14, R15 ;  /* 0x0000000f0e107221 */ /* 0x001fca0000000000 */
[----:B-1----:R-:W-:-:S13]  /*0900*/  FSETP.GT.AND P2, PT, R13, R16, PT ;  /* 0x000000100d00720b */ /* 0x002fda0003f44000 */
[----:B------:R-:W-:Y:S04]  /*0910*/  @P2 STS [R7], R16 ;  /* 0x0000001007002388 */ /* 0x000fe80000000800 */
[----:B------:R-:W0:Y:S04]  /*0920*/  @P2 LDS R17, [R12] ;  /* 0x000000000c112984 */ /* 0x000e280000000800 */
[----:B0-----:R-:W-:Y:S01]  /*0930*/  @P2 STS [R8], R17 ;  /* 0x0000001108002388 */ /* 0x001fe20000000800 */
[----:B------:R-:W-:Y:S06]  /*0940*/  BAR.SYNC.DEFER_BLOCKING 0x0 ;  /* 0x0000000000007b1d */ /* 0x000fec0000010000 */
[----:B------:R0:W-:Y:S04]  /*0950*/  LDS R14, [R9+0x4] ;  /* 0x00000400090e7984 */ /* 0x0001e80000000800 */
[----:B------:R1:W2:Y:S04]  /*0960*/  LDS R15, [R10+0x80] ;  /* 0x000080000a0f7984 */ /* 0x0002a80000000800 */
[----:B------:R-:W3:Y:S01]  /*0970*/  LDS R13, [R7] ;  /* 0x00000000070d7984 */ /* 0x000ee20000000800 */
[----:B0-----:R-:W-:Y:S01]  /*0980*/  IADD3 R9, PT, PT, R9, 0x10, RZ ;  /* 0x0000001009097810 */ /* 0x001fe20007ffe0ff */
[----:B-1----:R-:W-:-:S02]  /*0990*/  VIADD R10, R10, 0x200 ;  /* 0x000002000a0a7836 */ /* 0x002fc40000000000 */
[----:B--2---:R-:W-:-:S05]  /*09a0*/  FADD R14, R14, R15 ;  /* 0x0000000f0e0e7221 */ /* 0x004fca0000000000 */
[----:B---3--:R-:W-:-:S13]  /*09b0*/  FSETP.GT.AND P2, PT, R13, R14, PT ;  /* 0x0000000e0d00720b */ /* 0x008fda0003f44000 */
[----:B------:R-:W-:Y:S04]  /*09c0*/  @P2 STS [R7], R14 ;  /* 0x0000000e07002388 */ /* 0x000fe80000000800 */
[----:B------:R0:W1:Y:S02]  /*09d0*/  @P2 LDS R13, [R12+0x80] ;  /* 0x000080000c0d2984 */ /* 0x0000640000000800 */
[----:B0-----:R-:W-:Y:S02]  /*09e0*/  IADD3 R12, PT, PT, R12, 0x200, RZ ;  /* 0x000002000c0c7810 */ /* 0x001fe40007ffe0ff */
[----:B-1----:R1:W-:Y:S01]  /*09f0*/  @P2 STS [R8], R13 ;  /* 0x0000000d08002388 */ /* 0x0023e20000000800 */
[----:B------:R-:W-:Y:S06]  /*0a00*/  BAR.SYNC.DEFER_BLOCKING 0x0 ;  /* 0x0000000000007b1d */ /* 0x000fec0000010000 */
[----:B------:R-:W-:Y:S05]  /*0a10*/  BRA.U UP0, `(.L_x_28) ;  /* 0xfffffffd00587547 */ /* 0x000fea000b83ffff */
.L_x_27:
[----:B------:R-:W2:Y:S01]  /*0a20*/  LDCU UR7, c[0x0][0x39c] ;  /* 0x00007380ff0777ac */ /* 0x000ea20008000800 */
[----:B------:R-:W-:Y:S02]  /*0a30*/  UISETP.NE.AND UP0, UPT, UR4, URZ, UPT ;  /* 0x000000ff0400728c */ /* 0x000fe4000bf05270 */
[----:B--2---:R-:W-:-:S07]  /*0a40*/  UISETP.GE.U32.AND UP1, UPT, UR7, 0x4, UPT ;  /* 0x000000040700788c */ /* 0x004fce000bf26070 */
[----:B------:R-:W-:Y:S05]  /*0a50*/  BRA.U !UP0, `(.L_x_29) ;  /* 0x0000000108587547 */ /* 0x000fea000b800000 */
[----:B------:R-:W-:Y:S01]  /*0a60*/  IMAD R9, R11, 0x20, R4 ;  /* 0x000000200b097824 */ /* 0x000fe200078e0204 */
[----:B------:R-:W-:Y:S01]  /*0a70*/  LEA R11, R3, R11, 0x5 ;  /* 0x0000000b030b7211 */ /* 0x000fe200078e28ff */
[----:B------:R-:W-:Y:S02]  /*0a80*/  UIADD3 UR4, UPT, UPT, -UR4, URZ, URZ ;  /* 0x000000ff04047290 */ /* 0x000fe4000fffe1ff */
[----:B------:R-:W-:Y:S01]  /*0a90*/  IMAD.SHL.U32 R9, R9, 0x4, RZ ;  /* 0x0000000409097824 */ /* 0x000fe200078e00ff */
[----:B------:R-:W-:-:S04]  /*0aa0*/  LEA R11, R11, UR5, 0x2 ;  /* 0x000000050b0b7c11 */ /* 0x000fc8000f8e10ff */
[C---:B------:R-:W-:Y:S01]  /*0ab0*/  IADD3 R10, PT, PT, R9.reuse, UR6, RZ ;  /* 0x00000006090a7c10 */ /* 0x040fe2000fffe0ff */
[----:B------:R-:W-:-:S07]  /*0ac0*/  VIADD R9, R9, UR5 ;  /* 0x0000000509097c36 */ /* 0x000fce0008000000 */
.L_x_30:
[----:B-12---:R1:W-:Y:S01]  /*0ad0*/  LDS R13, [R11] ;  /* 0x000000000b0d7984 */ /* 0x0063e20000000800 */
[----:B------:R-:W-:-:S03]  /*0ae0*/  UIADD3 UR4, UPT, UPT, UR4, 0x1, URZ ;  /* 0x0000000104047890 */ /* 0x000fc6000fffe0ff */
[----:B------:R2:W3:Y:S01]  /*0af0*/  LDS R14, [R9] ;  /* 0x00000000090e7984 */ /* 0x0004e20000000800 */
[----:B------:R-:W-:-:S03]  /*0b00*/  UISETP.NE.AND UP0, UPT, UR4, URZ, UPT ;  /* 0x000000ff0400728c */ /* 0x000fc6000bf05270 */
[----:B------:R-:W4:Y:S01]  /*0b10*/  LDS R12, [R7] ;  /* 0x00000000070c7984 */ /* 0x000f220000000800 */
[----:B-1----:R-:W-:Y:S01]  /*0b20*/  IADD3 R11, PT, PT, R11, 0x4, RZ ;  /* 0x000000040b0b7810 */ /* 0x002fe20007ffe0ff */
[----:B--2---:R-:W-:Y:S02]  /*0b30*/  VIADD R9, R9, 0x80 ;  /* 0x0000008009097836 */ /* 0x004fe40000000000 */
[----:B---3--:R-:W-:-:S05]  /*0b40*/  FADD R14, R13, R14 ;  /* 0x0000000e0d0e7221 */ /* 0x008fca0000000000 */
[----:B----4-:R-:W-:-:S13]  /*0b50*/  FSETP.GT.AND P2, PT, R12, R14, PT ;  /* 0x0000000e0c00720b */ /* 0x010fda0003f44000 */
[----:B------:R-:W-:Y:S04]  /*0b60*/  @P2 STS [R7], R14 ;  /* 0x0000000e07002388 */ /* 0x000fe80000000800 */
[----:B------:R1:W2:Y:S02]  /*0b70*/  @P2 LDS R13, [R10] ;  /* 0x000000000a0d2984 */ /* 0x0002a40000000800 */
[----:B-1----:R-:W-:Y:S02]  /*0b80*/  IADD3 R10, PT, PT, R10, 0x80, RZ ;  /* 0x000000800a0a7810 */ /* 0x002fe40007ffe0ff */
[----:B--2---:R2:W-:Y:S01]  /*0b90*/  @P2 STS [R8], R13 ;  /* 0x0000000d08002388 */ /* 0x0045e20000000800 */
[----:B------:R-:W-:Y:S06]  /*0ba0*/  BAR.SYNC.DEFER_BLOCKING 0x0 ;  /* 0x0000000000007b1d */ /* 0x000fec0000010000 */
[----:B------:R-:W-:Y:S05]  /*0bb0*/  BRA.U UP0, `(.L_x_30) ;  /* 0xfffffffd00c47547 */ /* 0x000fea000b83ffff */
.L_x_29:
[----:B------:R-:W-:Y:S01]  /*0bc0*/  UMOV UR4, URZ ;  /* 0x000000ff00047c82 */ /* 0x000fe20008000000 */
[----:B------:R-:W-:Y:S05]  /*0bd0*/  BRA.U !UP1, `(.L_x_31) ;  /* 0x0000000509d47547 */ /* 0x000fea000b800000 */
[----:B------:R-:W3:Y:S01]  /*0be0*/  S2UR UR8, SR_CgaCtaId ;  /* 0x00000000000879c3 */ /* 0x000ee20000008800 */
[----:B------:R-:W-:Y:S01]  /*0bf0*/  ULOP3.LUT UR4, UR7, 0xfffffffc, URZ, 0xc0, !UPT ;  /* 0xfffffffc07047892 */ /* 0x000fe2000f8ec0ff */
[----:B------:R-:W-:Y:S01]  /*0c00*/  LEA R3, R3, 0x8, 0x7 ;  /* 0x0000000803037811 */ /* 0x000fe200078e38ff */
[----:B------:R-:W-:Y:S01]  /*0c10*/  IMAD.SHL.U32 R4, R4, 0x4, RZ ;  /* 0x0000000404047824 */ /* 0x000fe200078e00ff */
[----:B------:R-:W-:Y:S01]  /*0c20*/  UMOV UR7, 0x400 ;  /* 0x0000040000077882 */ /* 0x000fe20000000000 */
[----:B------:R-:W-:Y:S02]  /*0c30*/  UIADD3 UR10, UPT, UPT, -UR4, URZ, URZ ;  /* 0x000000ff040a7290 */ /* 0x000fe4000fffe1ff */
[----:B------:R-:W-:-:S04]  /*0c40*/  UIADD3 UR7, UPT, UPT, UR7, 0x1000, URZ ;  /* 0x0000100007077890 */ /* 0x000fc8000fffe0ff */
[----:B---3--:R-:W-:-:S12]  /*0c50*/  ULEA UR7, UR8, UR7, 0x18 ;  /* 0x0000000708077291 */ /* 0x008fd8000f8ec0ff */
.L_x_47:
[----:B------:R-:W-:Y:S01]  /*0c60*/  UISETP.NE.AND UP1, UPT, UR15, 0x1, UPT ;  /* 0x000000010f00788c */ /* 0x000fe2000bf25270 */
[----:B------:R-:W-:Y:S01]  /*0c70*/  BSSY.RECONVERGENT B0, `(.L_x_32) ;  /* 0x000001e000007945 */ /* 0x000fe20003800200 */
[----:B------:R-:W-:Y:S01]  /*0c80*/  UIADD3 UR10, UPT, UPT, UR10, 0x4, URZ ;  /* 0x000000040a0a7890 */ /* 0x000fe2000fffe0ff */
[C---:B----4-:R-:W-:Y:S01]  /*0c90*/  IADD3 R9, PT, PT, R3.reuse, UR9, RZ ;  /* 0x0000000903097c10 */ /* 0x050fe2000fffe0ff */
[C---:B------:R-:W-:Y:S01]  /*0ca0*/  VIADD R10, R4.reuse, UR5 ;  /* 0x00000005040a7c36 */ /* 0x040fe20008000000 */
[C---:B------:R-:W-:Y:S01]  /*0cb0*/  IADD3 R11, PT, PT, R4.reuse, UR6, RZ ;  /* 0x00000006040b7c10 */ /* 0x040fe2000fffe0ff */
[----:B------:R-:W-:Y:S01]  /*0cc0*/  VIADD R12, R3, UR5 ;  /* 0x00000005030c7c36 */ /* 0x000fe20008000000 */
[C---:B-12---:R-:W-:Y:S01]  /*0cd0*/  IADD3 R13, PT, PT, R4.reuse, UR9, RZ ;  /* 0x00000009040d7c10 */ /* 0x046fe2000fffe0ff */
[----:B------:R-:W-:Y:S01]  /*0ce0*/  VIADD R14, R4, UR7 ;  /* 0x00000007040e7c36 */ /* 0x000fe20008000000 */
[----:B------:R-:W-:Y:S01]  /*0cf0*/  UISETP.NE.AND UP0, UPT, UR10, URZ, UPT ;  /* 0x000000ff0a00728c */ /* 0x000fe2000bf05270 */
[----:B0--3--:R-:W-:Y:S10]  /*0d00*/  BRA.U UP1, `(.L_x_33) ;  /* 0x0000000101287547 */ /* 0x009ff4000b800000 */
[----:B------:R-:W-:Y:S04]  /*0d10*/  LDS R16, [R9+-0x8] ;  /* 0xfffff80009107984 */ /* 0x000fe80000000800 */
[----:B------:R-:W1:Y:S04]  /*0d20*/  LDS R17, [R10] ;  /* 0x000000000a117984 */ /* 0x000e680000000800 */
[----:B0-----:R-:W0:Y:S01]  /*0d30*/  LDS R15, [R5] ;  /* 0x00000000050f7984 */ /* 0x001e220000000800 */
[----:B-1----:R-:W-:-:S05]  /*0d40*/  FADD R16, R16, R17 ;  /* 0x0000001110107221 */ /* 0x002fca0000000000 */
[----:B0-----:R-:W-:-:S13]  /*0d50*/  FSETP.GT.AND P2, PT, R15, R16, PT ;  /* 0x000000100f00720b */ /* 0x001fda0003f44000 */
[----:B------:R-:W-:Y:S05]  /*0d60*/  @!P2 BRA `(.L_x_34) ;  /* 0x000000000038a947 */ /* 0x000fea0003800000 */
[----:B------:R-:W-:Y:S04]  /*0d70*/  STS [R5], R16 ;  /* 0x0000001005007388 */ /* 0x000fe80000000800 */
[----:B------:R-:W0:Y:S04]  /*0d80*/  LDS R15, [R11] ;  /* 0x000000000b0f7984 */ /* 0x000e280000000800 */
[----:B0-----:R0:W-:Y:S01]  /*0d90*/  STS [R6], R15 ;  /* 0x0000000f06007388 */ /* 0x0011e20000000800 */
[----:B------:R-:W-:Y:S05]  /*0da0*/  BRA `(.L_x_34) ;  /* 0x0000000000287947 */ /* 0x000fea0003800000 */
.L_x_33:
[----:B------:R-:W-:-:S09]  /*0db0*/  UISETP.NE.AND UP1, UPT, UR15, URZ, UPT ;  /* 0x000000ff0f00728c */ /* 0x000fd2000bf25270 */
[----:B------:R-:W-:Y:S05]  /*0dc0*/  BRA.U UP1, `(.L_x_34) ;  /* 0x0000000101207547 */ /* 0x000fea000b800000 */
[----:B------:R-:W-:Y:S04]  /*0dd0*/  LDS R16, [R12+-0x8] ;  /* 0xfffff8000c107984 */ /* 0x000fe80000000800 */
[----:B------:R-:W1:Y:S04]  /*0de0*/  LDS R17, [R13] ;  /* 0x000000000d117984 */ /* 0x000e680000000800 */
[----:B0-----:R-:W0:Y:S01]  /*0df0*/  LDS R15, [R5] ;  /* 0x00000000050f7984 */ /* 0x001e220000000800 */
[----:B-1----:R-:W-:-:S05]  /*0e00*/  FADD R16, R16, R17 ;  /* 0x0000001110107221 */ /* 0x002fca0000000000 */
[----:B0-----:R-:W-:-:S13]  /*0e10*/  FSETP.GT.AND P2, PT, R15, R16, PT ;  /* 0x000000100f00720b */ /* 0x001fda0003f44000 */
[----:B------:R-:W-:Y:S04]  /*0e20*/  @P2 STS [R5], R16 ;  /* 0x0000001005002388 */ /* 0x000fe80000000800 */
[----:B------:R-:W0:Y:S04]  /*0e30*/  @P2 LDS R15, [R14] ;  /* 0x000000000e0f2984 */ /* 0x000e280000000800 */
[----:B0-----:R1:W-:Y:S02]  /*0e40*/  @P2 STS [R6], R15 ;  /* 0x0000000f06002388 */ /* 0x0013e40000000800 */
.L_x_34:
[----:B------:R-:W-:Y:S05]  /*0e50*/  BSYNC.RECONVERGENT B0 ;  /* 0x0000000000007941 */ /* 0x000fea0003800200 */
.L_x_32:
[----:B------:R-:W-:Y:S01]  /*0e60*/  BAR.SYNC.DEFER_BLOCKING 0x0 ;  /* 0x0000000000007b1d */ /* 0x000fe20000010000 */
[----:B------:R-:W-:-:S09]  /*0e70*/  UISETP.NE.AND UP1, UPT, UR15, 0x1, UPT ;  /* 0x000000010f00788c */ /* 0x000fd2000bf25270 */
[----:B------:R-:W-:Y:S05]  /*0e80*/  BRA.U !UP1, `(.L_x_35) ;  /* 0x0000000109387547 */ /* 0x000fea000b800000 */
[----:B------:R-:W-:-:S09]  /*0e90*/  UISETP.NE.AND UP2, UPT, UR15, URZ, UPT ;  /* 0x000000ff0f00728c */ /* 0x000fd2000bf45270 */
[----:B------:R-:W-:Y:S05]  /*0ea0*/  BRA.U UP2, `(.L_x_36) ;  /* 0x0000000102507547 */ /* 0x000fea000b800000 */
[----:B------:R-:W-:Y:S01]  /*0eb0*/  LDS R16, [R12+-0x4] ;  /* 0xfffffc000c107984 */ /* 0x000fe20000000800 */
[----:B------:R-:W-:Y:S03]  /*0ec0*/  BSSY.RECONVERGENT B0, `(.L_x_37) ;  /* 0x0000009000007945 */ /* 0x000fe60003800200 */
[----:B------:R-:W2:Y:S04]  /*0ed0*/  LDS R17, [R13+0x80] ;  /* 0x000080000d117984 */ /* 0x000ea80000000800 */
[----:B01----:R-:W0:Y:S01]  /*0ee0*/  LDS R15, [R5] ;  /* 0x00000000050f7984 */ /* 0x003e220000000800 */
[----:B--2---:R-:W-:-:S05]  /*0ef0*/  FADD R16, R16, R17 ;  /* 0x0000001110107221 */ /* 0x004fca0000000000 */
[----:B0-----:R-:W-:-:S13]  /*0f00*/  FSETP.GT.AND P2, PT, R15, R16, PT ;  /* 0x000000100f00720b */ /* 0x001fda0003f44000 */
[----:B------:R-:W-:Y:S05]  /*0f10*/  @!P2 BRA `(.L_x_38) ;  /* 0x00000000000ca947 */ /* 0x000fea0003800000 */
[----:B------:R-:W-:Y:S04]  /*0f20*/  STS [R5], R16 ;  /* 0x0000001005007388 */ /* 0x000fe80000000800 */
[----:B------:R-:W0:Y:S04]  /*0f30*/  LDS R15, [R14+0x80] ;  /* 0x000080000e0f7984 */ /* 0x000e280000000800 */
[----:B0-----:R0:W-:Y:S02]  /*0f40*/  STS [R6], R15 ;  /* 0x0000000f06007388 */ /* 0x0011e40000000800 */
.L_x_38:
[----:B------:R-:W-:Y:S05]  /*0f50*/  BSYNC.RECONVERGENT B0 ;  /* 0x0000000000007941 */ /* 0x000fea0003800200 */
.L_x_37:
[----:B------:R-:W-:Y:S05]  /*0f60*/  BRA `(.L_x_36) ;  /* 0x0000000000207947 */ /* 0x000fea0003800000 */
.L_x_35:
[----:B------:R-:W-:Y:S04]  /*0f70*/  LDS R16, [R9+-0x4] ;  /* 0xfffffc0009107984 */ /* 0x000fe80000000800 */
[----:B------:R-:W2:Y:S04]  /*0f80*/  LDS R17, [R10+0x80] ;  /* 0x000080000a117984 */ /* 0x000ea80000000800 */
[----:B01----:R-:W0:Y:S01]  /*0f90*/  LDS R15, [R5] ;  /* 0x00000000050f7984 */ /* 0x003e220000000800 */
[----:B--2---:R-:W-:-:S05]  /*0fa0*/  FADD R16, R16, R17 ;  /* 0x0000001110107221 */ /* 0x004fca0000000000 */
[----:B0-----:R-:W-:-:S13]  /*0fb0*/  FSETP.GT.AND P2, PT, R15, R16, PT ;  /* 0x000000100f00720b */ /* 0x001fda0003f44000 */
[----:B------:R-:W-:Y:S04]  /*0fc0*/  @P2 STS [R5], R16 ;  /* 0x0000001005002388 */ /* 0x000fe80000000800 */
[----:B------:R-:W0:Y:S04]  /*0fd0*/  @P2 LDS R15, [R11+0x80] ;  /* 0x000080000b0f2984 */ /* 0x000e280000000800 */
[----:B0-----:R2:W-:Y:S02]  /*0fe0*/  @P2 STS [R6], R15 ;  /* 0x0000000f06002388 */ /* 0x0015e40000000800 */
.L_x_36:
[----:B------:R-:W-:Y:S06]  /*0ff0*/  BAR.SYNC.DEFER_BLOCKING 0x0 ;  /* 0x0000000000007b1d */ /* 0x000fec0000010000 */
[----:B------:R-:W-:Y:S05]  /*1000*/  BRA.U !UP1, `(.L_x_39) ;  /* 0x0000000109387547 */ /* 0x000fea000b800000 */
[----:B------:R-:W-:-:S09]  /*1010*/  UISETP.NE.AND UP2, UPT, UR15, URZ, UPT ;  /* 0x000000ff0f00728c */ /* 0x000fd2000bf45270 */
[----:B------:R-:W-:Y:S05]  /*1020*/  BRA.U UP2, `(.L_x_40) ;  /* 0x0000000102507547 */ /* 0x000fea000b800000 */
[----:B------:R-:W-:Y:S01]  /*1030*/  LDS R16, [R12] ;  /* 0x000000000c107984 */ /* 0x000fe20000000800 */
[----:B------:R-:W-:Y:S03]  /*1040*/  BSSY.RECONVERGENT B0, `(.L_x_41) ;  /* 0x0000009000007945 */ /* 0x000fe60003800200 */
[----:B------:R-:W3:Y:S04]  /*1050*/  LDS R17, [R13+0x100] ;  /* 0x000100000d117984 */ /* 0x000ee80000000800 */
[----:B012---:R-:W0:Y:S01]  /*1060*/  LDS R15, [R5] ;  /* 0x00000000050f7984 */ /* 0x007e220000000800 */
[----:B---3--:R-:W-:-:S05]  /*1070*/  FADD R16, R16, R17 ;  /* 0x0000001110107221 */ /* 0x008fca0000000000 */
[----:B0-----:R-:W-:-:S13]  /*1080*/  FSETP.GT.AND P2, PT, R15, R16, PT ;  /* 0x000000100f00720b */ /* 0x001fda0003f44000 */
[----:B------:R-:W-:Y:S05]  /*1090*/  @!P2 BRA `(.L_x_42) ;  /* 0x00000000000ca947 */ /* 0x000fea0003800000 */
[----:B------:R-:W-:Y:S04]  /*10a0*/  STS [R5], R16 ;  /* 0x0000001005007388 */ /* 0x000fe80000000800 */
[----:B------:R-:W0:Y:S04]  /*10b0*/  LDS R15, [R14+0x100] ;  /* 0x000100000e0f7984 */ /* 0x000e280000000800 */
[----:B0-----:R0:W-:Y:S02]  /*10c0*/  STS [R6], R15 ;  /* 0x0000000f06007388 */ /* 0x0011e40000000800 */
.L_x_42:
[----:B------:R-:W-:Y:S05]  /*10d0*/  BSYNC.RECONVERGENT B0 ;  /* 0x0000000000007941 */ /* 0x000fea0003800200 */
.L_x_41:
[----:B------:R-:W-:Y:S05]  /*10e0*/  BRA `(.L_x_40) ;  /* 0x0000000000207947 */ /* 0x000fea0003800000 */
.L_x_39:
[----:B------:R-:W-:Y:S04]  /*10f0*/  LDS R16, [R9] ;  /* 0x0000000009107984 */ /* 0x000fe80000000800 */
[----:B------:R-:W3:Y:S04]  /*1100*/  LDS R17, [R10+0x100] ;  /* 0x000100000a117984 */ /* 0x000ee80000000800 */
[----:B012---:R-:W0:Y:S01]  /*1110*/  LDS R15, [R5] ;  /* 0x00000000050f7984 */ /* 0x007e220000000800 */
[----:B---3--:R-:W-:-:S05]  /*1120*/  FADD R16, R16, R17 ;  /* 0x0000001110107221 */ /* 0x008fca0000000000 */
[----:B0-----:R-:W-:-:S13]  /*1130*/  FSETP.GT.AND P2, PT, R15, R16, PT ;  /* 0x000000100f00720b */ /* 0x001fda0003f44000 */
[----:B------:R-:W-:Y:S04]  /*1140*/  @P2 STS [R5], R16 ;  /* 0x0000001005002388 */ /* 0x000fe80000000800 */
[----:B------:R-:W0:Y:S04]  /*1150*/  @P2 LDS R15, [R11+0x100] ;  /* 0x000100000b0f2984 */ /* 0x000e280000000800 */
[----:B0-----:R3:W-:Y:S02]  /*1160*/  @P2 STS [R6], R15 ;  /* 0x0000000f06002388 */ /* 0x0017e40000000800 */
.L_x_40:
[----:B------:R-:W-:Y:S06]  /*1170*/  BAR.SYNC.DEFER_BLOCKING 0x0 ;  /* 0x0000000000007b1d */ /* 0x000fec0000010000 */
[----:B------:R-:W-:Y:S05]  /*1180*/  BRA.U !UP1, `(.L_x_43) ;  /* 0x0000000109387547 */ /* 0x000fea000b800000 */
[----:B------:R-:W-:-:S09]  /*1190*/  UISETP.NE.AND UP1, UPT, UR15, URZ, UPT ;  /* 0x000000ff0f00728c */ /* 0x000fd2000bf25270 */
[----:B------:R-:W-:Y:S05]  /*11a0*/  BRA.U UP1, `(.L_x_44) ;  /* 0x0000000101507547 */ /* 0x000fea000b800000 */
[----:B------:R-:W-:Y:S01]  /*11b0*/  LDS R12, [R12+0x4] ;  /* 0x000004000c0c7984 */ /* 0x000fe20000000800 */
[----:B------:R-:W-:Y:S03]  /*11c0*/  BSSY.RECONVERGENT B0, `(.L_x_45) ;  /* 0x0000009000007945 */ /* 0x000fe60003800200 */
[----:B------:R-:W4:Y:S04]  /*11d0*/  LDS R13, [R13+0x180] ;  /* 0x000180000d0d7984 */ /* 0x000f280000000800 */
[----:B------:R-:W5:Y:S01]  /*11e0*/  LDS R9, [R5] ;  /* 0x0000000005097984 */ /* 0x000f620000000800 */
[----:B----4-:R-:W-:-:S05]  /*11f0*/  FADD R10, R12, R13 ;  /* 0x0000000d0c0a7221 */ /* 0x010fca0000000000 */
[----:B-----5:R-:W-:-:S13]  /*1200*/  FSETP.GT.AND P2, PT, R9, R10, PT ;  /* 0x0000000a0900720b */ /* 0x020fda0003f44000 */
[----:B------:R-:W-:Y:S05]  /*1210*/  @!P2 BRA `(.L_x_46) ;  /* 0x00000000000ca947 */ /* 0x000fea0003800000 */
[----:B------:R-:W-:Y:S04]  /*1220*/  STS [R5], R10 ;  /* 0x0000000a05007388 */ /* 0x000fe80000000800 */
[----:B------:R-:W4:Y:S04]  /*1230*/  LDS R9, [R14+0x180] ;  /* 0x000180000e097984 */ /* 0x000f280000000800 */
[----:B----4-:R4:W-:Y:S02]  /*1240*/  STS [R6], R9 ;  /* 0x0000000906007388 */ /* 0x0109e40000000800 */
.L_x_46:
[----:B------:R-:W-:Y:S05]  /*1250*/  BSYNC.RECONVERGENT B0 ;  /* 0x0000000000007941 */ /* 0x000fea0003800200 */
.L_x_45:
[----:B------:R-:W-:Y:S05]  /*1260*/  BRA `(.L_x_44) ;  /* 0x0000000000207947 */ /* 0x000fea0003800000 */
.L_x_43:
[----:B------:R-:W-:Y:S04]  /*1270*/  LDS R9, [R9+0x4] ;  /* 0x0000040009097984 */ /* 0x000fe80000000800 */
[----:B------:R-:W4:Y:S04]  /*1280*/  LDS R10, [R10+0x180] ;  /* 0x000180000a0a7984 */ /* 0x000f280000000800 */
[----:B------:R-:W5:Y:S01]  /*1290*/  LDS R12, [R5] ;  /* 0x00000000050c7984 */ /* 0x000f620000000800 */
[----:B----4-:R-:W-:-:S05]  /*12a0*/  FADD R13, R9, R10 ;  /* 0x0000000a090d7221 */ /* 0x010fca0000000000 */
[----:B-----5:R-:W-:-:S13]  /*12b0*/  FSETP.GT.AND P2, PT, R12, R13, PT ;  /* 0x0000000d0c00720b */ /* 0x020fda0003f44000 */
[----:B------:R-:W-:Y:S04]  /*12c0*/  @P2 STS [R5], R13 ;  /* 0x0000000d05002388 */ /* 0x000fe80000000800 */
[----:B------:R-:W4:Y:S04]  /*12d0*/  @P2 LDS R11, [R11+0x180] ;  /* 0x000180000b0b2984 */ /* 0x000f280000000800 */
[----:B----4-:R4:W-:Y:S02]  /*12e0*/  @P2 STS [R6], R11 ;  /* 0x0000000b06002388 */ /* 0x0109e40000000800 */
.L_x_44:
[----:B------:R-:W-:Y:S01]  /*12f0*/  BAR.SYNC.DEFER_BLOCKING 0x0 ;  /* 0x0000000000007b1d */ /* 0x000fe20000010000 */
[----:B------:R-:W-:Y:S01]  /*1300*/  IADD3 R3, PT, PT, R3, 0x10, RZ ;  /* 0x0000001003037810 */ /* 0x000fe20007ffe0ff */
[----:B------:R-:W-:-:S04]  /*1310*/  VIADD R4, R4, 0x200 ;  /* 0x0000020004047836 */ /* 0x000fc80000000000 */
[----:B------:R-:W-:Y:S05]  /*1320*/  BRA.U UP0, `(.L_x_47) ;  /* 0xfffffff9004c7547 */ /* 0x000fea000b83ffff */
.L_x_31:
[----:B------:R-:W5:Y:S02]  /*1330*/  LDCU UR5, c[0x0][0x39c] ;  /* 0x00007380ff0577ac */ /* 0x000f640008000800 */
[----:B-----5:R-:W-:-:S04]  /*1340*/  ULOP3.LUT UR5, UR5, 0x3, URZ, 0xc0, !UPT ;  /* 0x0000000305057892 */ /* 0x020fc8000f8ec0ff */
[----:B------:R-:W-:-:S09]  /*1350*/  UISETP.NE.AND UP0, UPT, UR5, URZ, UPT ;  /* 0x000000ff0500728c */ /* 0x000fd2000bf05270 */
[----:B------:R-:W-:Y:S05]  /*1360*/  BRA.U !UP0, `(.L_x_26) ;  /* 0x0000000108c87547 */ /* 0x000fea000b800000 */
[----:B------:R-:W5:Y:S01]  /*1370*/  S2R R10, SR_TID.Y ;  /* 0x00000000000a7919 */ /* 0x000f620000002200 */
[----:B------:R-:W0:Y:S01]  /*1380*/  S2UR UR9, SR_CgaCtaId ;  /* 0x00000000000979c3 */ /* 0x000e220000008800 */
[----:B------:R-:W-:Y:S01]  /*1390*/  UMOV UR7, 0x400 ;  /* 0x0000040000077882 */ /* 0x000fe20000000000 */
[----:B------:R-:W-:Y:S01]  /*13a0*/  USHF.L.U32 UR11, UR4, 0x7, URZ ;  /* 0x00000007040b7899 */ /* 0x000fe200080006ff */
[----:B------:R-:W1:Y:S01]  /*13b0*/  S2R R4, SR_TID.X ;  /* 0x0000000000047919 */ /* 0x000e620000002100 */
[----:B------:R-:W-:Y:S02]  /*13c0*/  UIADD3 UR8, UPT, UPT, UR7, 0x2000, URZ ;  /* 0x0000200007087890 */ /* 0x000fe4000fffe0ff */
[----:B------:R-:W-:Y:S02]  /*13d0*/  UIADD3 UR10, UPT, UPT, UR7, 0x1000, URZ ;  /* 0x00001000070a7890 */ /* 0x000fe4000fffe0ff */
[----:B------:R-:W-:Y:S02]  /*13e0*/  UIADD3 UR5, UPT, UPT, -UR5, URZ, URZ ;  /* 0x000000ff05057290 */ /* 0x000fe4000fffe1ff */
[----:B------:R-:W-:-:S02]  /*13f0*/  UISETP.NE.AND UP2, UPT, UR15, 0x1, UPT ;  /* 0x000000010f00788c */ /* 0x000fc4000bf45270 */
[----:B0-----:R-:W-:Y:S02]  /*1400*/  ULEA UR7, UR9, UR7, 0x18 ;  /* 0x0000000709077291 */ /* 0x001fe4000f8ec0ff */
[----:B------:R-:W-:Y:S02]  /*1410*/  ULEA UR8, UR9, UR8, 0x18 ;  /* 0x0000000809087291 */ /* 0x000fe4000f8ec0ff */
[----:B------:R-:W-:Y:S01]  /*1420*/  ULEA UR10, UR9, UR10, 0x18 ;  /* 0x0000000a090a7291 */ /* 0x000fe2000f8ec0ff */
[----:B-----5:R-:W-:-:S04]  /*1430*/  LEA R10, R10, UR4, 0x5 ;  /* 0x000000040a0a7c11 */ /* 0x020fc8000f8e28ff */
[----:B------:R-:W-:Y:S02]  /*1440*/  SHF.L.U32 R10, R10, 0x2, RZ ;  /* 0x000000020a0a7819 */ /* 0x000fe400000006ff */
[C---:B-123--:R-:W-:Y:S02]  /*1450*/  LEA R15, R4.reuse, UR6, 0x2 ;  /* 0x00000006040f7c11 */ /* 0x04efe4000f8e10ff */
[----:B----4-:R-:W-:Y:S01]  /*1460*/  LEA R9, R4, UR7, 0x2 ;  /* 0x0000000704097c11 */ /* 0x010fe2000f8e10ff */
[----:B------:R-:W-:Y:S01]  /*1470*/  VIADD R11, R10, UR7 ;  /* 0x000000070a0b7c36 */ /* 0x000fe20008000000 */
[C---:B------:R-:W-:Y:S02]  /*1480*/  LEA R3, R4.reuse, UR8, 0x2 ;  /* 0x0000000804037c11 */ /* 0x040fe4000f8e10ff */
[----:B------:R-:W-:Y:S02]  /*1490*/  LEA R4, R4, UR10, 0x2 ;  /* 0x0000000a04047c11 */ /* 0x000fe4000f8e10ff */
[----:B------:R-:W-:-:S07]  /*14a0*/  IADD3 R10, PT, PT, R10, UR8, RZ ;  /* 0x000000080a0a7c10 */ /* 0x000fce000fffe0ff */
.L_x_52:
[----:B------:R-:W-:-:S04]  /*14b0*/  UIADD3 UR5, UPT, UPT, UR5, 0x1, URZ ;  /* 0x0000000105057890 */ /* 0x000fc8000fffe0ff */
[----:B------:R-:W-:Y:S01]  /*14c0*/  UISETP.NE.AND UP0, UPT, UR5, URZ, UPT ;  /* 0x000000ff0500728c */ /* 0x000fe2000bf05270 */
[----:B01----:R-:W-:Y:S10]  /*14d0*/  BRA.U !UP2, `(.L_x_48) ;  /* 0x000000010a387547 */ /* 0x003ff4000b800000 */
[----:B------:R-:W-:-:S09]  /*14e0*/  UISETP.NE.AND UP1, UPT, UR15, URZ, UPT ;  /* 0x000000ff0f00728c */ /* 0x000fd2000bf25270 */
[----:B------:R-:W-:Y:S05]  /*14f0*/  BRA.U UP1, `(.L_x_49) ;  /* 0x0000000101507547 */ /* 0x000fea000b800000 */
[----:B------:R-:W-:Y:S01]  /*1500*/  LDS R13, [R10] ;  /* 0x000000000a0d7984 */ /* 0x000fe20000000800 */
[----:B------:R-:W-:Y:S03]  /*1510*/  BSSY.RECONVERGENT B0, `(.L_x_50) ;  /* 0x0000009000007945 */ /* 0x000fe60003800200 */
[----:B------:R-:W0:Y:S04]  /*1520*/  LDS R14, [R9+UR11] ;  /* 0x0000000b090e7984 */ /* 0x000e280008000800 */
[----:B------:R-:W1:Y:S01]  /*1530*/  LDS R12, [R5] ;  /* 0x00000000050c7984 */ /* 0x000e620000000800 */
[----:B0-----:R-:W-:-:S05]  /*1540*/  FADD R14, R13, R14 ;  /* 0x0000000e0d0e7221 */ /* 0x001fca0000000000 */
[----:B-1----:R-:W-:-:S13]  /*1550*/  FSETP.GT.AND P2, PT, R12, R14, PT ;  /* 0x0000000e0c00720b */ /* 0x002fda0003f44000 */
[----:B------:R-:W-:Y:S05]  /*1560*/  @!P2 BRA `(.L_x_51) ;  /* 0x00000000000ca947 */ /* 0x000fea0003800000 */
[----:B------:R-:W-:Y:S04]  /*1570*/  STS [R5], R14 ;  /* 0x0000000e05007388 */ /* 0x000fe80000000800 */
[----:B------:R-:W0:Y:S04]  /*1580*/  LDS R13, [R4+UR11] ;  /* 0x0000000b040d7984 */ /* 0x000e280008000800 */
[----:B0-----:R0:W-:Y:S02]  /*1590*/  STS [R6], R13 ;  /* 0x0000000d06007388 */ /* 0x0011e40000000800 */
.L_x_51:
[----:B------:R-:W-:Y:S05]  /*15a0*/  BSYNC.RECONVERGENT B0 ;  /* 0x0000000000007941 */ /* 0x000fea0003800200 */
.L_x_50:
[----:B------:R-:W-:Y:S05]  /*15b0*/  BRA `(.L_x_49) ;  /* 0x0000000000207947 */ /* 0x000fea0003800000 */
.L_x_48:
[----:B------:R-:W-:Y:S04]  /*15c0*/  LDS R13, [R11] ;  /* 0x000000000b0d7984 */ /* 0x000fe80000000800 */
[----:B------:R-:W0:Y:S04]  /*15d0*/  LDS R14, [R3+UR11] ;  /* 0x0000000b030e7984 */ /* 0x000e280008000800 */
[----:B------:R-:W1:Y:S01]  /*15e0*/  LDS R12, [R5] ;  /* 0x00000000050c7984 */ /* 0x000e620000000800 */
[----:B0-----:R-:W-:-:S05]  /*15f0*/  FADD R14, R13, R14 ;  /* 0x0000000e0d0e7221 */ /* 0x001fca0000000000 */
[----:B-1----:R-:W-:-:S13]  /*1600*/  FSETP.GT.AND P2, PT, R12, R14, PT ;  /* 0x0000000e0c00720b */ /* 0x002fda0003f44000 */
[----:B------:R-:W-:Y:S04]  /*1610*/  @P2 STS [R5], R14 ;  /* 0x0000000e05002388 */ /* 0x000fe80000000800 */
[----:B------:R-:W0:Y:S04]  /*1620*/  @P2 LDS R13, [R15+UR11] ;  /* 0x0000000b0f0d2984 */ /* 0x000e280008000800 */
[----:B0-----:R1:W-:Y:S02]  /*1630*/  @P2 STS [R6], R13 ;  /* 0x0000000d06002388 */ /* 0x0013e40000000800 */
.L_x_49:
[----:B------:R-:W-:Y:S01]  /*1640*/  BAR.SYNC.DEFER_BLOCKING 0x0 ;  /* 0x0000000000007b1d */ /* 0x000fe20000010000 */
[----:B------:R-:W-:Y:S01]  /*1650*/  VIADD R11, R11, 0x4 ;  /* 0x000000040b0b7836 */ /* 0x000fe20000000000 */
[----:B------:R-:W-:Y:S01]  /*1660*/  IADD3 R10, PT, PT, R10, 0x4, RZ ;  /* 0x000000040a0a7810 */ /* 0x000fe20007ffe0ff */
[----:B------:R-:W-:-:S03]  /*1670*/  UIADD3 UR11, UPT, UPT, UR11, 0x80, URZ ;  /* 0x000000800b0b7890 */ /* 0x000fc6000fffe0ff */
[----:B------:R-:W-:Y:S09]  /*1680*/  BRA.U UP0, `(.L_x_52) ;  /* 0xfffffffd00887547 */ /* 0x000ff2000b83ffff */
.L_x_26:
[----:B------:R-:W-:-:S09]  /*1690*/  ULOP3.LUT UP0, URZ, UR15, UR14, URZ, 0xfc, !UPT ;  /* 0x0000000e0fff7292 */ /* 0x000fd2000f80fcff */
[----:B------:R-:W-:Y:S05]  /*16a0*/  BRA.U UP0, `(.L_x_53) ;  /* 0x0000000100487547 */ /* 0x000fea000b800000 */
[----:B0-----:R-:W0:Y:S01]  /*16b0*/  @!P0 LDS R7, [R7] ;  /* 0x0000000007078984 */ /* 0x001e220000000800 */
[----:B----4-:R-:W4:Y:S03]  /*16c0*/  @!P0 LDC.64 R10, c[0x0][0x388] ;  /* 0x0000e200ff0a8b82 */ /* 0x010f260000000a00 */
[----:B------:R-:W5:Y:S05]  /*16d0*/  @!P0 LDS R3, [R8] ;  /* 0x0000000008038984 */ /* 0x000f6a0000000800 */
[----:B-12---:R-:W1:Y:S01]  /*16e0*/  @!P0 LDC.64 R12, c[0x0][0x390] ;  /* 0x0000e400ff0c8b82 */ /* 0x006e620000000a00 */
[----:B----4-:R-:W-:-:S04]  /*16f0*/  @!P0 IMAD.WIDE R10, R2, 0x4, R10 ;  /* 0x00000004020a8825 */ /* 0x010fc800078e020a */
[----:B-1----:R-:W-:Y:S01]  /*1700*/  @!P0 IMAD.WIDE R12, R2, 0x4, R12 ;  /* 0x00000004020c8825 */ /* 0x002fe200078e020c */
[----:B0-----:R0:W-:Y:S04]  /*1710*/  @!P0 STG.E desc[UR12][R10.64], R7 ;  /* 0x000000070a008986 */ /* 0x0011e8000c10190c */
[----:B-----5:R0:W-:Y:S01]  /*1720*/  @!P0 STG.E desc[UR12][R12.64], R3 ;  /* 0x000000030c008986 */ /* 0x0201e2000c10190c */
[----:B------:R-:W-:Y:S05]  /*1730*/  @P1 EXIT ;  /* 0x000000000000194d */ /* 0x000fea0003800000 */
[----:B------:R-:W1:Y:S01]  /*1740*/  LDS R5, [R5] ;  /* 0x0000000005057984 */ /* 0x000e620000000800 */
[----:B0-----:R-:W0:Y:S03]  /*1750*/  LDC.64 R2, c[0x0][0x388] ;  /* 0x0000e200ff027b82 */ /* 0x001e260000000a00 */
[----:B------:R-:W2:Y:S05]  /*1760*/  LDS R7, [R6] ;  /* 0x0000000006077984 */ /* 0x000eaa0000000800 */
[----:B------:R-:W4:Y:S01]  /*1770*/  LDC.64 R8, c[0x0][0x390] ;  /* 0x0000e400ff087b82 */ /* 0x000f220000000a00 */
[----:B0-----:R-:W-:-:S04]  /*1780*/  IMAD.WIDE R2, R0, 0x4, R2 ;  /* 0x0000000400027825 */ /* 0x001fc800078e0202 */
[----:B----4-:R-:W-:Y:S01]  /*1790*/  IMAD.WIDE R8, R0, 0x4, R8 ;  /* 0x0000000400087825 */ /* 0x010fe200078e0208 */
[----:B-1----:R-:W-:Y:S04]  /*17a0*/  STG.E desc[UR12][R2.64], R5 ;  /* 0x0000000502007986 */ /* 0x002fe8000c10190c */
[----:B--2---:R-:W-:Y:S01]  /*17b0*/  STG.E desc[UR12][R8.64], R7 ;  /* 0x0000000708007986 */ /* 0x004fe2000c10190c */
[----:B------:R-:W-:Y:S05]  /*17c0*/  EXIT ;  /* 0x000000000000794d */ /* 0x000fea0003800000 */
.L_x_53:
[----:B------:R-:W-:Y:S05]  /*17d0*/  @P1 EXIT ;  /* 0x000000000000194d */ /* 0x000fea0003800000 */
[----:B0-----:R-:W0:Y:S01]  /*17e0*/  LDS R5, [R5] ;  /* 0x0000000005057984 */ /* 0x001e220000000800 */
[----:B------:R-:W5:Y:S03]  /*17f0*/  LDC.64 R2, c[0x0][0x388] ;  /* 0x0000e200ff027b82 */ /* 0x000f660000000a00 */
[----:B------:R-:W3:Y:S05]  /*1800*/  LDS R7, [R6] ;  /* 0x0000000006077984 */ /* 0x000eea0000000800 */
[----:B-12-4-:R-:W1:Y:S01]  /*1810*/  LDC.64 R8, c[0x0][0x390] ;  /* 0x0000e400ff087b82 */ /* 0x016e620000000a00 */
[----:B-----5:R-:W-:-:S04]  /*1820*/  IMAD.WIDE R2, R0, 0x4, R2 ;  /* 0x0000000400027825 */ /* 0x020fc800078e0202 */
[----:B-1----:R-:W-:Y:S01]  /*1830*/  IMAD.WIDE R8, R0, 0x4, R8 ;  /* 0x0000000400087825 */ /* 0x002fe200078e0208 */
[----:B0-----:R-:W-:Y:S04]  /*1840*/  STG.E desc[UR12][R2.64], R5 ;  /* 0x0000000502007986 */ /* 0x001fe8000c10190c */
[----:B---3--:R-:W-:Y:S01]  /*1850*/  STG.E desc[UR12][R8.64], R7 ;  /* 0x0000000708007986 */ /* 0x008fe2000c10190c */
[----:B------:R-:W-:Y:S05]  /*1860*/  EXIT ;  /* 0x000000000000794d */ /* 0x000fea0003800000 */
.L_x_54:
        /* <DEDUP_REMOVED lines=9> */
.L_x_65:


//--------------------- .text._Z10fw_kernel1PfPijj --------------------------
	.section	.text._Z10fw_kernel1PfPijj,"ax",@progbits
	.align	128
        .global         _Z10fw_kernel1PfPijj
        .type           _Z10fw_kernel1PfPijj,@function
        .size           _Z10fw_kernel1PfPijj,(.L_x_66 - _Z10fw_kernel1PfPijj)
        .other          _Z10fw_kernel1PfPijj,@"STO_CUDA_ENTRY STV_DEFAULT"
_Z10fw_kernel1PfPijj:
.text._Z10fw_kernel1PfPijj:
[----:B------:R-:W-:Y:S01]  /*0000*/  LDC R1, c[0x0][0x37c] ;  /* 0x0000df00ff017b82 */ /* 0x000fe20000000800 */
[----:B------:R-:W0:Y:S01]  /*0010*/  S2R R2, SR_TID.Y ;  /* 0x0000000000027919 */ /* 0x000e220000002200 */
[----:B------:R-:W1:Y:S06]  /*0020*/  LDCU UR8, c[0x0][0x390] ;  /* 0x00007200ff0877ac */ /* 0x000e6c0008000800 */
[----:B------:R-:W2:Y:S01]  /*0030*/  LDC.64 R8, c[0x0][0x388] ;  /* 0x0000e200ff087b82 */ /* 0x000ea20000000a00 */
[----:B------:R-:W0:Y:S01]  /*0040*/  S2R R3, SR_TID.X ;  /* 0x0000000000037919 */ /* 0x000e220000002100 */
[----:B------:R-:W3:Y:S06]  /*0050*/  LDCU.64 UR10, c[0x0][0x358] ;  /* 0x00006b00ff0a77ac */ /* 0x000eec0008000a00 */
[----:B------:R-:W4:Y:S08]  /*0060*/  LDC.64 R6, c[0x0][0x380] ;  /* 0x0000e000ff067b82 */ /* 0x000f300000000a00 */
[----:B------:R-:W5:Y:S01]  /*0070*/  S2UR UR6, SR_CgaCtaId ;  /* 0x00000000000679c3 */ /* 0x000f620000008800 */
[----:B------:R-:W-:Y:S01]  /*0080*/  UMOV UR4, 0x400 ;  /* 0x0000040000047882 */ /* 0x000fe20000000000 */
[----:B------:R-:W5:Y:S01]  /*0090*/  LDCU UR7, c[0x0][0x394] ;  /* 0x00007280ff0777ac */ /* 0x000f620008000800 */
[C---:B0-----:R-:W-:Y:S01]  /*00a0*/  VIMNMX.U32 R10, PT, PT, R2.reuse, R3, !PT ;  /* 0x00000003020a7248 */ /* 0x041fe20007fe0000 */
[----:B-1----:R-:W-:-:S03]  /*00b0*/  IMAD R0, R2, UR8, R3 ;  /* 0x0000000802007c24 */ /* 0x002fc6000f8e0203 */
[----:B------:R-:W-:-:S13]  /*00c0*/  ISETP.GE.U32.AND P0, PT, R10, UR8, PT ;  /* 0x000000080a007c0c */ /* 0x000fda000bf06070 */
[----:B--2---:R-:W-:-:S04]  /*00d0*/  @!P0 IMAD.WIDE R8, R0, 0x4, R8 ;  /* 0x0000000400088825 */ /* 0x004fc800078e0208 */
[----:B----4-:R-:W-:Y:S02]  /*00e0*/  @!P0 IMAD.WIDE R6, R0, 0x4, R6 ;  /* 0x0000000400068825 */ /* 0x010fe400078e0206 */
[----:B---3--:R-:W2:Y:S04]  /*00f0*/  @!P0 LDG.E R8, desc[UR10][R8.64] ;  /* 0x0000000a08088981 */ /* 0x008ea8000c1e1900 */
[----:B------:R-:W3:Y:S01]  /*0100*/  @!P0 LDG.E R7, desc[UR10][R6.64] ;  /* 0x0000000a06078981 */ /* 0x000ee2000c1e1900 */
[----:B------:R-:W-:Y:S01]  /*0110*/  UIADD3 UR5, UPT, UPT, UR4, 0x1000, URZ ;  /* 0x0000100004057890 */ /* 0x000fe2000fffe0ff */
[----:B------:R-:W-:Y:S01]  /*0120*/  IMAD R5, R2, 0x20, R3 ;  /* 0x0000002002057824 */ /* 0x000fe200078e0203 */
[----:B-----5:R-:W-:Y:S01]  /*0130*/  ULEA UR4, UR6, UR4, 0x18 ;  /* 0x0000000406047291 */ /* 0x020fe2000f8ec0ff */
[----:B------:R-:W-:Y:S01]  /*0140*/  @P0 IMAD.MOV.U32 R11, RZ, RZ, 0x4cbebc20 ;  /* 0x4cbebc20ff0b0424 */ /* 0x000fe200078e00ff */
[----:B------:R-:W-:-:S02]  /*0150*/  ULEA UR5, UR6, UR5, 0x18 ;  /* 0x0000000506057291 */ /* 0x000fc4000f8ec0ff */
[----:B------:R-:W-:Y:S02]  /*0160*/  UISETP.NE.AND UP0, UPT, UR7, URZ, UPT ;  /* 0x000000ff0700728c */ /* 0x000fe4000bf05270 */
[C---:B------:R-:W-:Y:S02]  /*0170*/  LEA R4, R5.reuse, UR4, 0x2 ;  /* 0x0000000405047c11 */ /* 0x040fe4000f8e10ff */
[----:B------:R-:W-:Y:S02]  /*0180*/  LEA R5, R5, UR5, 0x2 ;  /* 0x0000000505057c11 */ /* 0x000fe4000f8e10ff */
[----:B------:R-:W-:Y:S01]  /*0190*/  @P0 MOV R8, 0xffffffff ;  /* 0xffffffff00080802 */ /* 0x000fe20000000f00 */
[----:B---3--:R0:W-:Y:S04]  /*01a0*/  @!P0 STS [R4], R7 ;  /* 0x0000000704008388 */ /* 0x0081e80000000800 */
[----:B------:R0:W-:Y:S01]  /*01b0*/  @P0 STS [R4], R11 ;  /* 0x0000000b04000388 */ /* 0x0001e20000000800 */
[----:B------:R-:W-:-:S03]  /*01c0*/  ISETP.GE.U32.AND P0, PT, R10, UR8, PT ;  /* 0x000000080a007c0c */ /* 0x000fc6000bf06070 */
[----:B--2---:R0:W-:Y:S01]  /*01d0*/  STS [R5], R8 ;  /* 0x0000000805007388 */ /* 0x0041e20000000800 */
[----:B------:R-:W-:Y:S06]  /*01e0*/  BAR.SYNC.DEFER_BLOCKING 0x0 ;  /* 0x0000000000007b1d */ /* 0x000fec0000010000 */
[----:B------:R-:W-:Y:S05]  /*01f0*/  BRA.U !UP0, `(.L_x_55) ;  /* 0x0000000508387547 */ /* 0x000fea000b800000 */
[----:B------:R-:W-:Y:S01]  /*0200*/  UISETP.GE.U32.AND UP1, UPT, UR7, 0x4, UPT ;  /* 0x000000040700788c */ /* 0x000fe2000bf26070 */
[----:B0-----:R-:W-:Y:S01]  /*0210*/  IMAD.MOV.U32 R7, RZ, RZ, RZ ;  /* 0x000000ffff077224 */ /* 0x001fe200078e00ff */
[----:B------:R-:W-:-:S04]  /*0220*/  ULOP3.LUT UR6, UR7, 0x3, URZ, 0xc0, !UPT ;  /* 0x0000000307067892 */ /* 0x000fc8000f8ec0ff */
[----:B------:R-:W-:-:S03]  /*0230*/  UISETP.NE.AND UP0, UPT, UR6, URZ, UPT ;  /* 0x000000ff0600728c */ /* 0x000fc6000bf05270 */
[----:B------:R-:W-:Y:S08]  /*0240*/  BRA.U !UP1, `(.L_x_56) ;  /* 0x0000000109c87547 */ /* 0x000ff0000b800000 */
[----:B------:R-:W-:Y:S01]  /*0250*/  ULOP3.LUT UR7, UR7, 0xfffffffc, URZ, 0xc0, !UPT ;  /* 0xfffffffc07077892 */ /* 0x000fe2000f8ec0ff */
[----:B------:R-:W-:Y:S02]  /*0260*/  LEA R8, R3, 0x100, 0x2 ;  /* 0x0000010003087811 */ /* 0x000fe400078e10ff */
[----:B------:R-:W-:Y:S01]  /*0270*/  LEA R7, R2, UR4, 0x7 ;  /* 0x0000000402077c11 */ /* 0x000fe2000f8e38ff */
[----:B------:R-:W-:Y:S01]  /*0280*/  UIADD3 UR8, UPT, UPT, -UR7, URZ, URZ ;  /* 0x000000ff07087290 */ /* 0x000fe2000fffe1ff */
[C---:B------:R-:W-:Y:S01]  /*0290*/  IADD3 R6, PT, PT, R8.reuse, UR4, RZ ;  /* 0x0000000408067c10 */ /* 0x040fe2000fffe0ff */
[----:B------:R-:W-:Y:S01]  /*02a0*/  VIADD R8, R8, UR5 ;  /* 0x0000000508087c36 */ /* 0x000fe20008000000 */
[----:B------:R-:W-:Y:S01]  /*02b0*/  IADD3 R9, PT, PT, R7, 0x8, RZ ;  /* 0x0000000807097810 */ /* 0x000fe20007ffe0ff */
[----:B------:R-:W-:-:S08]  /*02c0*/  IMAD.U32 R7, RZ, RZ, UR7 ;  /* 0x00000007ff077e24 */ /* 0x000fd0000f8e00ff */
.L_x_57:
[----:B------:R-:W-:Y:S01]  /*02d0*/  LDS R11, [R9+-0x8] ;  /* 0xfffff800090b7984 */ /* 0x000fe20000000800 */
[----:B------:R-:W-:-:S03]  /*02e0*/  UIADD3 UR8, UPT, UPT, UR8, 0x4, URZ ;  /* 0x0000000408087890 */ /* 0x000fc6000fffe0ff */
[----:B0-----:R-:W0:Y:S01]  /*02f0*/  LDS R12, [R6+-0x100] ;  /* 0xffff0000060c7984 */ /* 0x001e220000000800 */
[----:B------:R-:W-:-:S03]  /*0300*/  UISETP.NE.AND UP1, UPT, UR8, URZ, UPT ;  /* 0x000000ff0800728c */ /* 0x000fc6000bf25270 */
[----:B------:R-:W1:Y:S01]  /*0310*/  LDS R10, [R4] ;  /* 0x00000000040a7984 */ /* 0x000e620000000800 */
        /* <DEDUP_REMOVED lines=37> */
.L_x_56:
        /* <DEDUP_REMOVED lines=8> */
.L_x_58:
[----:B-1----:R1:W-:Y:S01]  /*05f0*/  LDS R8, [R6] ;  /* 0x0000000006087984 */ /* 0x0023e20000000800 */
        /* <DEDUP_REMOVED lines=14> */
.L_x_55:
[----:B------:R-:W-:Y:S05]  /*06e0*/  @P0 EXIT ;  /* 0x000000000000094d */ /* 0x000fea0003800000 */
[----:B------:R-:W2:Y:S01]  /*06f0*/  LDS R9, [R4] ;  /* 0x0000000004097984 */ /* 0x000ea20000000800 */
[----:B------:R-:W3:Y:S03]  /*0700*/  LDC.64 R2, c[0x0][0x380] ;  /* 0x0000e000ff027b82 */ /* 0x000ee60000000a00 */
[----:B01----:R-:W0:Y:S05]  /*0710*/  LDS R5, [R5] ;  /* 0x0000000005057984 */ /* 0x003e2a0000000800 */
[----:B------:R-:W1:Y:S01]  /*0720*/  LDC.64 R6, c[0x0][0x388] ;  /* 0x0000e200ff067b82 */ /* 0x000e620000000a00 */
[----:B---3--:R-:W-:-:S04]  /*0730*/  IMAD.WIDE R2, R0, 0x4, R2 ;  /* 0x0000000400027825 */ /* 0x008fc800078e0202 */
[----:B-1----:R-:W-:Y:S01]  /*0740*/  IMAD.WIDE R6, R0, 0x4, R6 ;  /* 0x0000000400067825 */ /* 0x002fe200078e0206 */
[----:B--2---:R-:W-:Y:S04]  /*0750*/  STG.E desc[UR10][R2.64], R9 ;  /* 0x0000000902007986 */ /* 0x004fe8000c10190a */
[----:B0-----:R-:W-:Y:S01]  /*0760*/  STG.E desc[UR10][R6.64], R5 ;  /* 0x0000000506007986 */ /* 0x001fe2000c10190a */
[----:B------:R-:W-:Y:S05]  /*0770*/  EXIT ;  /* 0x000000000000794d */ /* 0x000fea0003800000 */
.L_x_59:
        /* <DEDUP_REMOVED lines=16> */
.L_x_66:


//--------------------- .nv.shared._Z19minplus_kernel_pathPfS_PiS_S0_iii --------------------------
	.section	.nv.shared._Z19minplus_kernel_pathPfS_PiS_S0_iii,"aw",@nobits
	.sectionflags	@""
	.align	4
.nv.shared._Z19minplus_kernel_pathPfS_PiS_S0_iii:
	.zero		13312


//--------------------- .nv.shared.reserved.0     --------------------------
	.section	.nv.shared.reserved.0,"aw",@nobits
	.weak		__nv_reservedSMEM_offset_0_alias
	.size		__nv_reservedSMEM_offset_0_alias, 0, 64
	.other		__nv_reservedSMEM_offset_0_alias,@"STO_CUDA_RESERVED_SHARED STV_DEFAULT"
__nv_reservedSMEM_offset_0_alias:
	.zero		0
	.zero		64


//--------------------- .nv.shared._Z10fw_kernel3iPfPijj --------------------------
	.section	.nv.shared._Z10fw_kernel3iPfPijj,"aw",@nobits
	.sectionflags	@""
	.align	4
.nv.shared._Z10fw_kernel3iPfPijj:
	.zero		21504


//--------------------- .nv.shared._Z12FW_kernel1A2iPfPijj --------------------------
	.section	.nv.shared._Z12FW_kernel1A2iPfPijj,"aw",@nobits
	.sectionflags	@""
	.align	4
.nv.shared._Z12FW_kernel1A2iPfPijj:
	.zero		17408


//--------------------- .nv.shared._Z10fw_kernel1PfPijj --------------------------
	.section	.nv.shared._Z10fw_kernel1PfPijj,"aw",@nobits
	.sectionflags	@""
	.align	4
.nv.shared._Z10fw_kernel1PfPijj:
	.zero		9216


//--------------------- .nv.constant0._Z19minplus_kernel_pathPfS_PiS_S0_iii --------------------------
	.section	.nv.constant0._Z19minplus_kernel_pathPfS_PiS_S0_iii,"a",@progbits
	.sectionflags	@""
	.align	4
.nv.constant0._Z19minplus_kernel_pathPfS_PiS_S0_iii:
	.zero		948


//--------------------- .nv.constant0._Z19floyd_path_B_kernelPfPiS_S0_ii --------------------------
	.section	.nv.constant0._Z19floyd_path_B_kernelPfPiS_S0_ii,"a",@progbits
	.sectionflags	@""
	.align	4
.nv.constant0._Z19floyd_path_B_kernelPfPiS_S0_ii:
	.zero		936


//--------------------- .nv.constant0._Z19floyd_path_A_kernelPfPiS_S0_ii --------------------------
	.section	.nv.constant0._Z19floyd_path_A_kernelPfPiS_S0_ii,"a",@progbits
	.sectionflags	@""
	.align	4
.nv.constant0._Z19floyd_path_A_kernelPfPiS_S0_ii:
	.zero		936


//--------------------- .nv.constant0._Z14floyd_baselineiPfPii --------------------------
	.section	.nv.constant0._Z14floyd_baselineiPfPii,"a",@progbits
	.sectionflags	@""
	.align	4
.nv.constant0._Z14floyd_baselineiPfPii:
	.zero		924


//--------------------- .nv.constant0._Z10fw_kernel3iPfPijj --------------------------
	.section	.nv.constant0._Z10fw_kernel3iPfPijj,"a",@progbits
	.sectionflags	@""
	.align	4
.nv.constant0._Z10fw_kernel3iPfPijj:
	.zero		928


//--------------------- .nv.constant0._Z12FW_kernel1A2iPfPijj --------------------------
	.section	.nv.constant0._Z12FW_kernel1A2iPfPijj,"a",@progbits
	.sectionflags	@""
	.align	4
.nv.constant0._Z12FW_kernel1A2iPfPijj:
	.zero		928


//--------------------- .nv.constant0._Z10fw_kernel1PfPijj --------------------------
	.section	.nv.constant0._Z10fw_kernel1PfPijj,"a",@progbits
	.sectionflags	@""
	.align	4
.nv.constant0._Z10fw_kernel1PfPijj:
	.zero		920


//--------------------- SYMBOLS --------------------------

	.type		.nv.reservedSmem.offset0,@object
	.size		.nv.reservedSmem.offset0,0x4
	.type		.nv.reservedSmem.cap,@object
	.size		.nv.reservedSmem.cap,0x4
